def attn_fwd(
    Q,
    K,
    V,
    Out,
    Lse,
    sm_scale,
    stride_qz,
    stride_qh,
    stride_qm,
    stride_qk,
    stride_kz,
    stride_kh,
    stride_kn,
    stride_kk,
    stride_vz,
    stride_vh,
    stride_vn,
    stride_vk,
    stride_oz,
    stride_oh,
    stride_om,
    stride_ok,
    seqlen_q,
    seqlen_k,
    BLOCK_M: tl.constexpr,
    BLOCK_N: tl.constexpr,
    HEAD_DIM: tl.constexpr,
    CAUSAL: tl.constexpr,
):
    start_m = tl.program_id(0)
    off_hz = tl.program_id(1)
    q_off = off_hz * stride_qh
    k_off = off_hz * stride_kh
    v_off = off_hz * stride_vh
    offs_m = start_m * BLOCK_M + tl.arange(0, BLOCK_M)
    offs_d = tl.arange(0, HEAD_DIM)
    offs_n = tl.arange(0, BLOCK_N)
    q_ptrs = Q + q_off + offs_m[:, None] * stride_qm + offs_d[None, :] * stride_qk
    k_ptrs = K + k_off + offs_d[:, None] * stride_kk + offs_n[None, :] * stride_kn
    v_ptrs = V + v_off + offs_n[:, None] * stride_vn + offs_d[None, :] * stride_vk
    m_i = tl.full([BLOCK_M], float("-inf"), dtype=tl.float32)
    l_i = tl.zeros([BLOCK_M], dtype=tl.float32) + 1.0
    acc = tl.zeros([BLOCK_M, HEAD_DIM], dtype=tl.float32)
    q = tl.load(q_ptrs)
    acc, l_i, m_i = _attn_fwd_inner(
        acc,
        l_i,
        m_i,
        q,
        k_ptrs,
        v_ptrs,
        sm_scale,
        stride_kn,
        stride_vn,
        start_m,
        seqlen_k,
        BLOCK_M,
        BLOCK_N,
        HEAD_DIM,
        CAUSAL,
    )
    acc = acc / l_i[:, None]
    lse = m_i + tl.math.log2(l_i) / 1.4426950408889634
    o_ptrs = (
        Out
        + off_hz * stride_oh
        + offs_m[:, None] * stride_om
        + offs_d[None, :] * stride_ok
    )
    tl.store(o_ptrs, acc.to(Out.dtype.element_ty))
    tl.store(Lse + off_hz * seqlen_q + offs_m, lse)

# config = {"BLOCK_M": 32, "BLOCK_N": 64, "HEAD_DIM": 32, "arch": "sm_100", "causal": false, "dtype": "fp8e4m3", "num_stages": 2, "num_warps": 8}
# arch = sm_100


// ===== COMPILED SASS (sm_100a) =====

	.target	sm_100a

	.elftype	@"ET_EXEC"


//--------------------- .note.nv.tkinfo           --------------------------
	.section	.note.nv.tkinfo,"",@"SHT_NOTE"
	.sectionflags	@"SHF_NOTE_NV_TKINFO"
	.tkinfo
        /*0018*/ 	.word	0x00000081
        /*0030*/ 	.string	""
        /*0030*/ 	.string	"ptxas-blackwell"
        /*0030*/ 	.string	"Cuda compilation tools, release 12.9, V12.9.86"
        /*0030*/ 	.string	"Build cuda_12.9.r12.9/compiler.36037853_0"
        /*0030*/ 	.string	"-v  -suppress-debug-info  -lineinfo  -arch sm_100a "



//--------------------- .note.nv.cuver            --------------------------
	.section	.note.nv.cuver,"",@"SHT_NOTE"
	.sectionflags	@"SHF_NOTE_NV_CUVER"
        /*0018*/ 	.short	0x0001
        /*001a*/ 	.short	0x0064
        /*001c*/ 	.short	0x0001
        /*001e*/ 	.short	0x0000
        /*0020*/ 	.short	0x0001
        /*0022*/ 	.short	0x0000


//--------------------- .nv.info                  --------------------------
	.section	.nv.info,"",@"SHT_CUDA_INFO"
	.align	4


	//----- nvinfo : EIATTR_REGCOUNT
	.align		4
        /*0000*/ 	.byte	0x04, 0x2f
        /*0002*/ 	.short	(.L_2 - .L_1)
	.align		4
.L_1:
        /*0004*/ 	.word	index@(attn_fwd)
        /*0008*/ 	.word	0x00000084


	//----- nvinfo : EIATTR_FRAME_SIZE
	.align		4
.L_2:
        /*000c*/ 	.byte	0x04, 0x11
        /*000e*/ 	.short	(.L_4 - .L_3)
	.align		4
.L_3:
        /*0010*/ 	.word	index@(attn_fwd)
        /*0014*/ 	.word	0x00000000


	//----- nvinfo : EIATTR_MIN_STACK_SIZE
	.align		4
.L_4:
        /*0018*/ 	.byte	0x04, 0x12
        /*001a*/ 	.short	(.L_6 - .L_5)
	.align		4
.L_5:
        /*001c*/ 	.word	index@(attn_fwd)
        /*0020*/ 	.word	0x00000000
.L_6:


//--------------------- .nv.info.attn_fwd         --------------------------
	.section	.nv.info.attn_fwd,"",@"SHT_CUDA_INFO"
	.sectionflags	@""
	.align	4


	//----- nvinfo : EIATTR_CUDA_API_VERSION
	.align		4
        /*0000*/ 	.byte	0x04, 0x37
        /*0002*/ 	.short	(.L_8 - .L_7)
.L_7:
        /*0004*/ 	.word	0x00000081


	//----- nvinfo : EIATTR_KPARAM_INFO
	.align		4
.L_8:
        /*0008*/ 	.byte	0x04, 0x17
        /*000a*/ 	.short	(.L_10 - .L_9)
.L_9:
        /*000c*/ 	.word	0x00000000
        /*0010*/ 	.short	0x0019
        /*0012*/ 	.short	0x0080
        /*0014*/ 	.byte	0x00, 0xf4, 0x21, 0x00


	//----- nvinfo : EIATTR_KPARAM_INFO
	.align		4
.L_10:
        /*0018*/ 	.byte	0x04, 0x17
        /*001a*/ 	.short	(.L_12 - .L_11)
.L_11:
        /*001c*/ 	.word	0x00000000
        /*0020*/ 	.short	0x0018
        /*0022*/ 	.short	0x0078
        /*0024*/ 	.byte	0x00, 0xf4, 0x21, 0x00


	//----- nvinfo : EIATTR_KPARAM_INFO
	.align		4
.L_12:
        /*0028*/ 	.byte	0x04, 0x17
        /*002a*/ 	.short	(.L_14 - .L_13)
.L_13:
        /*002c*/ 	.word	0x00000000
        /*0030*/ 	.short	0x0017
        /*0032*/ 	.short	0x0070
        /*0034*/ 	.byte	0x00, 0xf0, 0x11, 0x00


	//----- nvinfo : EIATTR_KPARAM_INFO
	.align		4
.L_14:
        /*0038*/ 	.byte	0x04, 0x17
        /*003a*/ 	.short	(.L_16 - .L_15)
.L_15:
        /*003c*/ 	.word	0x00000000
        /*0040*/ 	.short	0x0016
        /*0042*/ 	.short	0x006c
        /*0044*/ 	.byte	0x00, 0xf0, 0x11, 0x00


	//----- nvinfo : EIATTR_KPARAM_INFO
	.align		4
.L_16:
        /*0048*/ 	.byte	0x04, 0x17
        /*004a*/ 	.short	(.L_18 - .L_17)
.L_17:
        /*004c*/ 	.word	0x00000000
        /*0050*/ 	.short	0x0015
        /*0052*/ 	.short	0x0068
        /*0054*/ 	.byte	0x00, 0xf0, 0x11, 0x00


	//----- nvinfo : EIATTR_KPARAM_INFO
	.align		4
.L_18:
        /*0058*/ 	.byte	0x04, 0x17
        /*005a*/ 	.short	(.L_20 - .L_19)
.L_19:
        /*005c*/ 	.word	0x00000000
        /*0060*/ 	.short	0x0014
        /*0062*/ 	.short	0x0064
        /*0064*/ 	.byte	0x00, 0xf0, 0x11, 0x00


	//----- nvinfo : EIATTR_KPARAM_INFO
	.align		4
.L_20:
        /*0068*/ 	.byte	0x04, 0x17
        /*006a*/ 	.short	(.L_22 - .L_21)
.L_21:
        /*006c*/ 	.word	0x00000000
        /*0070*/ 	.short	0x0013
        /*0072*/ 	.short	0x0060
        /*0074*/ 	.byte	0x00, 0xf0, 0x11, 0x00


	//----- nvinfo : EIATTR_KPARAM_INFO
	.align		4
.L_22:
        /*0078*/ 	.byte	0x04, 0x17
        /*007a*/ 	.short	(.L_24 - .L_23)
.L_23:
        /*007c*/ 	.word	0x00000000
        /*0080*/ 	.short	0x0012
        /*0082*/ 	.short	0x005c
        /*0084*/ 	.byte	0x00, 0xf0, 0x11, 0x00


	//----- nvinfo : EIATTR_KPARAM_INFO
	.align		4
.L_24:
        /*0088*/ 	.byte	0x04, 0x17
        /*008a*/ 	.short	(.L_26 - .L_25)
.L_25:
        /*008c*/ 	.word	0x00000000
        /*0090*/ 	.short	0x0011
        /*0092*/ 	.short	0x0058
        /*0094*/ 	.byte	0x00, 0xf0, 0x11, 0x00


	//----- nvinfo : EIATTR_KPARAM_INFO
	.align		4
.L_26:
        /*0098*/ 	.byte	0x04, 0x17
        /*009a*/ 	.short	(.L_28 - .L_27)
.L_27:
        /*009c*/ 	.word	0x00000000
        /*00a0*/ 	.short	0x0010
        /*00a2*/ 	.short	0x0054
        /*00a4*/ 	.byte	0x00, 0xf0, 0x11, 0x00


	//----- nvinfo : EIATTR_KPARAM_INFO
	.align		4
.L_28:
        /*00a8*/ 	.byte	0x04, 0x17
        /*00aa*/ 	.short	(.L_30 - .L_29)
.L_29:
        /*00ac*/ 	.word	0x00000000
        /*00b0*/ 	.short	0x000f
        /*00b2*/ 	.short	0x0050
        /*00b4*/ 	.byte	0x00, 0xf0, 0x11, 0x00


	//----- nvinfo : EIATTR_KPARAM_INFO
	.align		4
.L_30:
        /*00b8*/ 	.byte	0x04, 0x17
        /*00ba*/ 	.short	(.L_32 - .L_31)
.L_31:
        /*00bc*/ 	.word	0x00000000
        /*00c0*/ 	.short	0x000e
        /*00c2*/ 	.short	0x004c
        /*00c4*/ 	.byte	0x00, 0xf0, 0x11, 0x00


	//----- nvinfo : EIATTR_KPARAM_INFO
	.align		4
.L_32:
        /*00c8*/ 	.byte	0x04, 0x17
        /*00ca*/ 	.short	(.L_34 - .L_33)
.L_33:
        /*00cc*/ 	.word	0x00000000
        /*00d0*/ 	.short	0x000d
        /*00d2*/ 	.short	0x0048
        /*00d4*/ 	.byte	0x00, 0xf0, 0x11, 0x00


	//----- nvinfo : EIATTR_KPARAM_INFO
	.align		4
.L_34:
        /*00d8*/ 	.byte	0x04, 0x17
        /*00da*/ 	.short	(.L_36 - .L_35)
.L_35:
        /*00dc*/ 	.word	0x00000000
        /*00e0*/ 	.short	0x000c
        /*00e2*/ 	.short	0x0044
        /*00e4*/ 	.byte	0x00, 0xf0, 0x11, 0x00


	//----- nvinfo : EIATTR_KPARAM_INFO
	.align		4
.L_36:
        /*00e8*/ 	.byte	0x04, 0x17
        /*00ea*/ 	.short	(.L_38 - .L_37)
.L_37:
        /*00ec*/ 	.word	0x00000000
        /*00f0*/ 	.short	0x000b
        /*00f2*/ 	.short	0x0040
        /*00f4*/ 	.byte	0x00, 0xf0, 0x11, 0x00


	//----- nvinfo : EIATTR_KPARAM_INFO
	.align		4
.L_38:
        /*00f8*/ 	.byte	0x04, 0x17
        /*00fa*/ 	.short	(.L_40 - .L_39)
.L_39:
        /*00fc*/ 	.word	0x00000000
        /*0100*/ 	.short	0x000a
        /*0102*/ 	.short	0x003c
        /*0104*/ 	.byte	0x00, 0xf0, 0x11, 0x00


	//----- nvinfo : EIATTR_KPARAM_INFO
	.align		4
.L_40:
        /*0108*/ 	.byte	0x04, 0x17
        /*010a*/ 	.short	(.L_42 - .L_41)
.L_41:
        /*010c*/ 	.word	0x00000000
        /*0110*/ 	.short	0x0009
        /*0112*/ 	.short	0x0038
        /*0114*/ 	.byte	0x00, 0xf0, 0x11, 0x00


	//----- nvinfo : EIATTR_KPARAM_INFO
	.align		4
.L_42:
        /*0118*/ 	.byte	0x04, 0x17
        /*011a*/ 	.short	(.L_44 - .L_43)
.L_43:
        /*011c*/ 	.word	0x00000000
        /*0120*/ 	.short	0x0008
        /*0122*/ 	.short	0x0034
        /*0124*/ 	.byte	0x00, 0xf0, 0x11, 0x00


	//----- nvinfo : EIATTR_KPARAM_INFO
	.align		4
.L_44:
        /*0128*/ 	.byte	0x04, 0x17
        /*012a*/ 	.short	(.L_46 - .L_45)
.L_45:
        /*012c*/ 	.word	0x00000000
        /*0130*/ 	.short	0x0007
        /*0132*/ 	.short	0x0030
        /*0134*/ 	.byte	0x00, 0xf0, 0x11, 0x00


	//----- nvinfo : EIATTR_KPARAM_INFO
	.align		4
.L_46:
        /*0138*/ 	.byte	0x04, 0x17
        /*013a*/ 	.short	(.L_48 - .L_47)
.L_47:
        /*013c*/ 	.word	0x00000000
        /*0140*/ 	.short	0x0006
        /*0142*/ 	.short	0x002c
        /*0144*/ 	.byte	0x00, 0xf0, 0x11, 0x00


	//----- nvinfo : EIATTR_KPARAM_INFO
	.align		4
.L_48:
        /*0148*/ 	.byte	0x04, 0x17
        /*014a*/ 	.short	(.L_50 - .L_49)
.L_49:
        /*014c*/ 	.word	0x00000000
        /*0150*/ 	.short	0x0005
        /*0152*/ 	.short	0x0028
        /*0154*/ 	.byte	0x00, 0xf0, 0x11, 0x00


	//----- nvinfo : EIATTR_KPARAM_INFO
	.align		4
.L_50:
        /*0158*/ 	.byte	0x04, 0x17
        /*015a*/ 	.short	(.L_52 - .L_51)
.L_51:
        /*015c*/ 	.word	0x00000000
        /*0160*/ 	.short	0x0004
        /*0162*/ 	.short	0x0020
        /*0164*/ 	.byte	0x00, 0xf4, 0x21, 0x00


	//----- nvinfo : EIATTR_KPARAM_INFO
	.align		4
.L_52:
        /*0168*/ 	.byte	0x04, 0x17
        /*016a*/ 	.short	(.L_54 - .L_53)
.L_53:
        /*016c*/ 	.word	0x00000000
        /*0170*/ 	.short	0x0003
        /*0172*/ 	.short	0x0018
        /*0174*/ 	.byte	0x00, 0xf4, 0x21, 0x00


	//----- nvinfo : EIATTR_KPARAM_INFO
	.align		4
.L_54:
        /*0178*/ 	.byte	0x04, 0x17
        /*017a*/ 	.short	(.L_56 - .L_55)
.L_55:
        /*017c*/ 	.word	0x00000000
        /*0180*/ 	.short	0x0002
        /*0182*/ 	.short	0x0010
        /*0184*/ 	.byte	0x00, 0xf4, 0x21, 0x00


	//----- nvinfo : EIATTR_KPARAM_INFO
	.align		4
.L_56:
        /*0188*/ 	.byte	0x04, 0x17
        /*018a*/ 	.short	(.L_58 - .L_57)
.L_57:
        /*018c*/ 	.word	0x00000000
        /*0190*/ 	.short	0x0001
        /*0192*/ 	.short	0x0008
        /*0194*/ 	.byte	0x00, 0xf4, 0x21, 0x00


	//----- nvinfo : EIATTR_KPARAM_INFO
	.align		4
.L_58:
        /*0198*/ 	.byte	0x04, 0x17
        /*019a*/ 	.short	(.L_60 - .L_59)
.L_59:
        /*019c*/ 	.word	0x00000000
        /*01a0*/ 	.short	0x0000
        /*01a2*/ 	.short	0x0000
        /*01a4*/ 	.byte	0x00, 0xf4, 0x21, 0x00


	//----- nvinfo : EIATTR_SPARSE_MMA_MASK
	.align		4
.L_60:
        /*01a8*/ 	.byte	0x03, 0x50
        /*01aa*/ 	.short	0x0000


	//----- nvinfo : EIATTR_MAXREG_COUNT
	.align		4
        /*01ac*/ 	.byte	0x03, 0x1b
        /*01ae*/ 	.short	0x00ff


	//----- nvinfo : EIATTR_NUM_BARRIERS
	.align		4
        /*01b0*/ 	.byte	0x02, 0x4c
        /*01b2*/ 	.byte	0x01
	.zero		1


	//----- nvinfo : EIATTR_COOP_GROUP_MASK_REGIDS
	.align		4
        /*01b4*/ 	.byte	0x04, 0x29
        /*01b6*/ 	.short	(.L_62 - .L_61)


	//   ....[0]....
.L_61:
        /*01b8*/ 	.word	0xffffffff


	//   ....[1]....
        /*01bc*/ 	.word	0xffffffff


	//   ....[2]....
        /*01c0*/ 	.word	0xffffffff


	//   ....[3]....
        /*01c4*/ 	.word	0xffffffff


	//   ....[4]....
        /*01c8*/ 	.word	0xffffffff


	//   ....[5]....
        /*01cc*/ 	.word	0xffffffff


	//   ....[6]....
        /*01d0*/ 	.word	0xffffffff


	//   ....[7]....
        /*01d4*/ 	.word	0xffffffff


	//   ....[8]....
        /*01d8*/ 	.word	0xffffffff


	//   ....[9]....
        /*01dc*/ 	.word	0xffffffff


	//   ....[10]....
        /*01e0*/ 	.word	0xffffffff


	//   ....[11]....
        /*01e4*/ 	.word	0xffffffff


	//   ....[12]....
        /*01e8*/ 	.word	0xffffffff


	//   ....[13]....
        /*01ec*/ 	.word	0xffffffff


	//   ....[14]....
        /*01f0*/ 	.word	0xffffffff


	//   ....[15]....
        /*01f4*/ 	.word	0xffffffff


	//   ....[16]....
        /*01f8*/ 	.word	0xffffffff


	//   ....[17]....
        /*01fc*/ 	.word	0xffffffff


	//   ....[18]....
        /*0200*/ 	.word	0xffffffff


	//   ....[19]....
        /*0204*/ 	.word	0xffffffff


	//   ....[20]....
        /*0208*/ 	.word	0xffffffff


	//   ....[21]....
        /*020c*/ 	.word	0xffffffff


	//   ....[22]....
        /*0210*/ 	.word	0xffffffff


	//   ....[23]....
        /*0214*/ 	.word	0xffffffff


	//----- nvinfo : EIATTR_COOP_GROUP_INSTR_OFFSETS
	.align		4
.L_62:
        /*0218*/ 	.byte	0x04, 0x28
        /*021a*/ 	.short	(.L_64 - .L_63)


	//   ....[0]....
.L_63:
        /*021c*/ 	.word	0x00001950


	//   ....[1]....
        /*0220*/ 	.word	0x00001980


	//   ....[2]....
        /*0224*/ 	.word	0x000019a0


	//   ....[3]....
        /*0228*/ 	.word	0x000019c0


	//   ....[4]....
        /*022c*/ 	.word	0x00001f70


	//   ....[5]....
        /*0230*/ 	.word	0x00001f80


	//   ....[6]....
        /*0234*/ 	.word	0x00001f90


	//   ....[7]....
        /*0238*/ 	.word	0x00001fa0


	//   ....[8]....
        /*023c*/ 	.word	0x00001fb0


	//   ....[9]....
        /*0240*/ 	.word	0x00001fc0


	//   ....[10]....
        /*0244*/ 	.word	0x00001fd0


	//   ....[11]....
        /*0248*/ 	.word	0x00001fe0


	//   ....[12]....
        /*024c*/ 	.word	0x00002820


	//   ....[13]....
        /*0250*/ 	.word	0x00002850


	//   ....[14]....
        /*0254*/ 	.word	0x00002880


	//   ....[15]....
        /*0258*/ 	.word	0x00002890


	//   ....[16]....
        /*025c*/ 	.word	0x000028a0


	//   ....[17]....
        /*0260*/ 	.word	0x000028b0


	//   ....[18]....
        /*0264*/ 	.word	0x000028c0


	//   ....[19]....
        /*0268*/ 	.word	0x000028d0


	//   ....[20]....
        /*026c*/ 	.word	0x00002a70


	//   ....[21]....
        /*0270*/ 	.word	0x00002aa0


	//   ....[22]....
        /*0274*/ 	.word	0x00002bb0


	//   ....[23]....
        /*0278*/ 	.word	0x00002bd0


	//----- nvinfo : EIATTR_VRC_CTA_INIT_COUNT
	.align		4
.L_64:
        /*027c*/ 	.byte	0x02, 0x4a
	.zero		1
	.zero		1


	//----- nvinfo : EIATTR_EXIT_INSTR_OFFSETS
	.align		4
        /*0280*/ 	.byte	0x04, 0x1c
        /*0282*/ 	.short	(.L_66 - .L_65)


	//   ....[0]....
.L_65:
        /*0284*/ 	.word	0x00003ca0


	//   ....[1]....
        /*0288*/ 	.word	0x00003cd0


	//----- nvinfo : EIATTR_REQNTID
	.align		4
.L_66:
        /*028c*/ 	.byte	0x04, 0x10
        /*028e*/ 	.short	(.L_68 - .L_67)
.L_67:
        /*0290*/ 	.word	0x00000100
        /*0294*/ 	.word	0x00000001
        /*0298*/ 	.word	0x00000001


	//----- nvinfo : EIATTR_CBANK_PARAM_SIZE
	.align		4
.L_68:
        /*029c*/ 	.byte	0x03, 0x19
        /*029e*/ 	.short	0x0088


	//----- nvinfo : EIATTR_PARAM_CBANK
	.align		4
        /*02a0*/ 	.byte	0x04, 0x0a
        /*02a2*/ 	.short	(.L_70 - .L_69)
	.align		4
.L_69:
        /*02a4*/ 	.word	index@(.nv.constant0.attn_fwd)
        /*02a8*/ 	.short	0x0380
        /*02aa*/ 	.short	0x0088


	//----- nvinfo : EIATTR_SW_WAR
	.align		4
.L_70:
        /*02ac*/ 	.byte	0x04, 0x36
        /*02ae*/ 	.short	(.L_72 - .L_71)
.L_71:
        /*02b0*/ 	.word	0x00000008
.L_72:


//--------------------- .nv.compat                --------------------------
	.section	.nv.compat,"",@"SHT_CUDA_COMPAT_INFO"
	.align	4
        /*0000*/ 	.byte	0x02, 0x02, 0x02, 0x00, 0x02, 0x05, 0x05, 0x00, 0x02, 0x03, 0x00, 0x00, 0x02, 0x06, 0x01, 0x00


//--------------------- .nv.callgraph             --------------------------
	.section	.nv.callgraph,"",@"SHT_CUDA_CALLGRAPH"
	.align	4
	.sectionentsize	8
	.align		4
        /*0000*/ 	.word	0x00000000
	.align		4
        /*0004*/ 	.word	0xffffffff
	.align		4
        /*0008*/ 	.word	0x00000000
	.align		4
        /*000c*/ 	.word	0xfffffffe
	.align		4
        /*0010*/ 	.word	0x00000000
	.align		4
        /*0014*/ 	.word	0xfffffffd
	.align		4
        /*0018*/ 	.word	0x00000000
	.align		4
        /*001c*/ 	.word	0xfffffffc


//--------------------- .nv.constant4             --------------------------
	.section	.nv.constant4,"a",@progbits
	.align	8
	.align		8
.nv.constant4:
        /*0000*/ 	.dword	_$_str


//--------------------- .text.attn_fwd            --------------------------
	.section	.text.attn_fwd,"ax",@progbits
	.align	128
        .global         attn_fwd
        .type           attn_fwd,@function
        .size           attn_fwd,(.L_x_3 - attn_fwd)
        .other          attn_fwd,@"STO_CUDA_ENTRY STV_DEFAULT"
attn_fwd:
.text.attn_fwd:
[----:B------:R-:W0:Y:S01]  /*0000*/  LDC R1, c[0x0][0x37c] ;  /* 0x0000df00ff017b82 */ /* 0x000e220000000800 */
[----:B------:R-:W1:Y:S07]  /*0010*/  S2R R33, SR_TID.X ;  /* 0x0000000000217919 */ /* 0x000e6e0000002100 */
[----:B------:R-:W2:Y:S01]  /*0020*/  S2UR UR7, SR_CTAID.Y ;  /* 0x00000000000779c3 */ /* 0x000ea20000002600 */
[----:B------:R-:W2:Y:S01]  /*0030*/  LDCU.64 UR4, c[0x0][0x3b0] ;  /* 0x00007600ff0477ac */ /* 0x000ea20008000a00 */
[----:B------:R-:W3:Y:S01]  /*0040*/  S2R R3, SR_CTAID.X ;  /* 0x0000000000037919 */ /* 0x000ee20000002500 */
[----:B------:R-:W4:Y:S05]  /*0050*/  LDCU.64 UR10, c[0x0][0x358] ;  /* 0x00006b00ff0a77ac */ /* 0x000f2a0008000a00 */
[----:B------:R-:W5:Y:S01]  /*0060*/  LDC R11, c[0x0][0x3b8] ;  /* 0x0000ee00ff0b7b82 */ /* 0x000f620000000800 */
[----:B------:R-:W0:Y:S07]  /*0070*/  LDCU UR12, c[0x0][0x3f0] ;  /* 0x00007e00ff0c77ac */ /* 0x000e2e0008000800 */
[----:B------:R-:W0:Y:S01]  /*0080*/  LDC.64 R14, c[0x0][0x380] ;  /* 0x0000e000ff0e7b82 */ /* 0x000e220000000a00 */
[----:B--2---:R-:W-:Y:S01]  /*0090*/  UIMAD UR4, UR7, UR4, URZ ;  /* 0x00000004070472a4 */ /* 0x004fe2000f8e02ff */
[----:B-1----:R-:W-:-:S02]  /*00a0*/  LOP3.LUT R10, R33, 0x1f, RZ, 0xc0, !PT ;  /* 0x0000001f210a7812 */ /* 0x002fc400078ec0ff */
[----:B------:R-:W-:Y:S02]  /*00b0*/  SHF.R.U32.HI R12, RZ, 0x5, R33 ;  /* 0x00000005ff0c7819 */ /* 0x000fe40000011621 */
[----:B------:R-:W-:Y:S01]  /*00c0*/  LEA.HI R32, R33, 0x18, RZ, 0x1b ;  /* 0x0000001821207811 */ /* 0x000fe200078fd8ff */
[----:B---3--:R-:W-:Y:S01]  /*00d0*/  IMAD R0, R3, 0x20, R10 ;  /* 0x0000002003007824 */ /* 0x008fe200078e020a */
[----:B------:R-:W-:-:S03]  /*00e0*/  SGXT.U32 R12, R12, 0x3 ;  /* 0x000000030c0c781a */ /* 0x000fc60000000000 */
[----:B------:R-:W-:Y:S01]  /*00f0*/  IMAD R3, R0, UR5, RZ ;  /* 0x0000000500037c24 */ /* 0x000fe2000f8e02ff */
[----:B------:R-:W-:Y:S01]  /*0100*/  USHF.R.S32.HI UR5, URZ, 0x1f, UR4 ;  /* 0x0000001fff057899 */ /* 0x000fe20008011404 */
[-C--:B-----5:R-:W-:Y:S02]  /*0110*/  IMAD R5, R12, R11.reuse, RZ ;  /* 0x0000000b0c057224 */ /* 0x0a0fe400078e02ff */
[----:B------:R-:W-:Y:S01]  /*0120*/  IMAD R9, R32, R11, RZ ;  /* 0x0000000b20097224 */ /* 0x000fe200078e02ff */
[----:B0-----:R-:W-:Y:S01]  /*0130*/  IADD3 R6, P0, P1, R3, UR4, R14 ;  /* 0x0000000403067c10 */ /* 0x001fe2000f91e00e */
[----:B------:R-:W-:Y:S01]  /*0140*/  IMAD R7, R11, 0x8, R5 ;  /* 0x000000080b077824 */ /* 0x000fe200078e0205 */
[----:B------:R-:W-:Y:S02]  /*0150*/  SHF.R.S32.HI R2, RZ, 0x1f, R3 ;  /* 0x0000001fff027819 */ /* 0x000fe40000011403 */
[----:B------:R-:W-:Y:S01]  /*0160*/  IADD3 R8, P2, PT, R9, R6, RZ ;  /* 0x0000000609087210 */ /* 0x000fe20007f5e0ff */
[----:B------:R-:W-:Y:S01]  /*0170*/  IMAD R11, R11, 0x8, R7 ;  /* 0x000000080b0b7824 */ /* 0x000fe200078e0207 */
[----:B------:R-:W-:-:S02]  /*0180*/  IADD3.X R14, PT, PT, R2, UR5, R15, P0, P1 ;  /* 0x00000005020e7c10 */ /* 0x000fc400087e240f */
[-C--:B------:R-:W-:Y:S02]  /*0190*/  IADD3 R2, P0, PT, R5, R6.reuse, RZ ;  /* 0x0000000605027210 */ /* 0x080fe40007f1e0ff */
[----:B------:R-:W-:Y:S02]  /*01a0*/  IADD3 R4, P1, PT, R7, R6, RZ ;  /* 0x0000000607047210 */ /* 0x000fe40007f3e0ff */
[----:B------:R-:W-:Y:S02]  /*01b0*/  LEA.HI.X.SX32 R3, R5, R14, 0x1, P0 ;  /* 0x0000000e05037211 */ /* 0x000fe400000f0eff */
[----:B------:R-:W-:Y:S02]  /*01c0*/  IADD3 R6, P0, PT, R11, R6, RZ ;  /* 0x000000060b067210 */ /* 0x000fe40007f1e0ff */
[-C--:B------:R-:W-:Y:S01]  /*01d0*/  LEA.HI.X.SX32 R5, R7, R14.reuse, 0x1, P1 ;  /* 0x0000000e07057211 */ /* 0x080fe200008f0eff */
[----:B----4-:R-:W2:Y:S01]  /*01e0*/  LDG.E.U8 R2, desc[UR10][R2.64] ;  /* 0x0000000a02027981 */ /* 0x010ea2000c1e1100 */
[----:B------:R-:W-:-:S02]  /*01f0*/  LEA.HI.X.SX32 R9, R9, R14, 0x1, P2 ;  /* 0x0000000e09097211 */ /* 0x000fc400010f0eff */
[----:B------:R-:W-:Y:S02]  /*0200*/  LEA.HI.X.SX32 R7, R11, R14, 0x1, P0 ;  /* 0x0000000e0b077211 */ /* 0x000fe400000f0eff */
[----:B------:R-:W2:Y:S04]  /*0210*/  LDG.E.U8 R5, desc[UR10][R4.64] ;  /* 0x0000000a04057981 */ /* 0x000ea8000c1e1100 */
[----:B------:R-:W3:Y:S04]  /*0220*/  LDG.E.U8 R9, desc[UR10][R8.64] ;  /* 0x0000000a08097981 */ /* 0x000ee8000c1e1100 */
[----:B------:R-:W3:Y:S01]  /*0230*/  LDG.E.U8 R6, desc[UR10][R6.64] ;  /* 0x0000000a06067981 */ /* 0x000ee2000c1e1100 */
[----:B------:R-:W0:Y:S01]  /*0240*/  S2UR UR6, SR_CgaCtaId ;  /* 0x00000000000679c3 */ /* 0x000e220000008800 */
[C---:B------:R-:W-:Y:S01]  /*0250*/  LOP3.LUT R11, R33.reuse, 0xc0, RZ, 0xc0, !PT ;  /* 0x000000c0210b7812 */ /* 0x040fe200078ec0ff */
[----:B------:R-:W-:Y:S01]  /*0260*/  UMOV UR4, 0x400 ;  /* 0x0000040000047882 */ /* 0x000fe20000000000 */
[----:B------:R-:W-:Y:S01]  /*0270*/  IMAD.SHL.U32 R101, R33, 0x2, RZ ;  /* 0x0000000221657824 */ /* 0x000fe200078e00ff */
[----:B------:R-:W-:Y:S01]  /*0280*/  UISETP.GE.AND UP0, UPT, UR12, 0x1, UPT ;  /* 0x000000010c00788c */ /* 0x000fe2000bf06270 */
[----:B------:R-:W-:Y:S01]  /*0290*/  IMAD.MOV.U32 R72, RZ, RZ, -0x800000 ;  /* 0xff800000ff487424 */ /* 0x000fe200078e00ff */
[----:B------:R-:W-:Y:S01]  /*02a0*/  CS2R R28, SRZ ;  /* 0x00000000001c7805 */ /* 0x000fe2000001ff00 */
[----:B------:R-:W-:Y:S01]  /*02b0*/  IMAD.MOV.U32 R107, RZ, RZ, 0x3f800000 ;  /* 0x3f800000ff6b7424 */ /* 0x000fe200078e00ff */
[----:B------:R-:W-:Y:S01]  /*02c0*/  CS2R R30, SRZ ;  /* 0x00000000001e7805 */ /* 0x000fe2000001ff00 */
[----:B------:R-:W-:Y:S01]  /*02d0*/  IMAD.MOV.U32 R106, RZ, RZ, 0x3f800000 ;  /* 0x3f800000ff6a7424 */ /* 0x000fe200078e00ff */
[----:B------:R-:W-:Y:S01]  /*02e0*/  CS2R R24, SRZ ;  /* 0x0000000000187805 */ /* 0x000fe2000001ff00 */
[----:B------:R-:W-:Y:S01]  /*02f0*/  IMAD.MOV.U32 R73, RZ, RZ, -0x800000 ;  /* 0xff800000ff497424 */ /* 0x000fe200078e00ff */
[----:B------:R-:W-:-:S02]  /*0300*/  CS2R R26, SRZ ;  /* 0x00000000001a7805 */ /* 0x000fc4000001ff00 */
[----:B------:R-:W-:Y:S02]  /*0310*/  CS2R R20, SRZ ;  /* 0x0000000000147805 */ /* 0x000fe4000001ff00 */
[----:B------:R-:W-:Y:S01]  /*0320*/  CS2R R22, SRZ ;  /* 0x0000000000167805 */ /* 0x000fe2000001ff00 */
[----:B0-----:R-:W-:Y:S01]  /*0330*/  ULEA UR6, UR6, UR4, 0x18 ;  /* 0x0000000406067291 */ /* 0x001fe2000f8ec0ff */
[----:B------:R-:W-:Y:S02]  /*0340*/  CS2R R16, SRZ ;  /* 0x0000000000107805 */ /* 0x000fe4000001ff00 */
[----:B------:R-:W-:Y:S01]  /*0350*/  CS2R R18, SRZ ;  /* 0x0000000000127805 */ /* 0x000fe2000001ff00 */
[----:B--2---:R-:W-:Y:S01]  /*0360*/  IMAD R13, R5, 0x100, R2 ;  /* 0x00000100050d7824 */ /* 0x004fe200078e0202 */
[----:B------:R-:W-:Y:S01]  /*0370*/  SHF.R.U32.HI R2, RZ, 0x2, R11 ;  /* 0x00000002ff027819 */ /* 0x000fe2000001160b */
[----:B---3--:R-:W-:-:S03]  /*0380*/  IMAD R14, R9, 0x100, R6 ;  /* 0x00000100090e7824 */ /* 0x008fc600078e0206 */
[----:B------:R-:W-:Y:S02]  /*0390*/  F2FP.F16.E4M3.UNPACK_B R13, R13 ;  /* 0x0000000dff0d723e */ /* 0x000fe400020006ff */
[----:B------:R-:W-:Y:S02]  /*03a0*/  F2FP.F16.E4M3.UNPACK_B R14, R14 ;  /* 0x0000000eff0e723e */ /* 0x000fe400020006ff */
[----:B------:R-:W-:Y:S02]  /*03b0*/  LOP3.LUT R2, R2, 0x1fe, R101, 0x78, !PT ;  /* 0x000001fe02027812 */ /* 0x000fe400078e7865 */
[----:B------:R-:W-:Y:S02]  /*03c0*/  PRMT R3, R13, 0x7632, R3 ;  /* 0x000076320d037816 */ /* 0x000fe40000000003 */
[----:B------:R-:W-:Y:S01]  /*03d0*/  PRMT R4, R14, 0x7632, R4 ;  /* 0x000076320e047816 */ /* 0x000fe20000000004 */
[----:B------:R-:W-:Y:S04]  /*03e0*/  STS.U16 [R2+UR6], R13 ;  /* 0x0000000d02007988 */ /* 0x000fe80008000406 */
[----:B------:R0:W-:Y:S04]  /*03f0*/  STS.U16 [R2+UR6+0x200], R3 ;  /* 0x0002000302007988 */ /* 0x0001e80008000406 */
[----:B------:R-:W-:Y:S04]  /*0400*/  STS.U16 [R2+UR6+0x400], R14 ;  /* 0x0004000e02007988 */ /* 0x000fe80008000406 */
[----:B------:R1:W-:Y:S01]  /*0410*/  STS.U16 [R2+UR6+0x600], R4 ;  /* 0x0006000402007988 */ /* 0x0003e20008000406 */
[C---:B0-----:R-:W-:Y:S01]  /*0420*/  LOP3.LUT R3, R33.reuse, 0x3f, RZ, 0xc0, !PT ;  /* 0x0000003f21037812 */ /* 0x041fe200078ec0ff */
[----:B-1----:R-:W-:-:S02]  /*0430*/  IMAD.SHL.U32 R4, R33, 0x20, RZ ;  /* 0x0000002021047824 */ /* 0x002fc400078e00ff */
[----:B------:R-:W-:Y:S01]  /*0440*/  IMAD.SHL.U32 R2, R33, 0x8, RZ ;  /* 0x0000000821027824 */ /* 0x000fe200078e00ff */
[----:B------:R-:W-:Y:S06]  /*0450*/  BRA.U !UP0, `(.L_x_0) ;  /* 0x0000002908307547 */ /* 0x000fec000b800000 */
[C---:B------:R-:W-:Y:S01]  /*0460*/  IMAD.SHL.U32 R6, R33.reuse, 0x40, RZ ;  /* 0x0000004021067824 */ /* 0x040fe200078e00ff */
[----:B------:R-:W0:Y:S01]  /*0470*/  LDC.64 R14, c[0x0][0x3c0] ;  /* 0x0000f000ff0e7b82 */ /* 0x000e220000000a00 */
[C---:B------:R-:W-:Y:S01]  /*0480*/  LOP3.LUT R5, R33.reuse, 0x1c, RZ, 0xc0, !PT ;  /* 0x0000001c21057812 */ /* 0x040fe200078ec0ff */
[----:B------:R-:W1:Y:S01]  /*0490*/  LDCU UR4, c[0x0][0x3c8] ;  /* 0x00007900ff0477ac */ /* 0x000e620008000800 */
[----:B------:R-:W-:Y:S01]  /*04a0*/  LOP3.LUT R8, R33, 0x1, RZ, 0xc0, !PT ;  /* 0x0000000121087812 */ /* 0x000fe200078ec0ff */
[----:B------:R-:W-:Y:S01]  /*04b0*/  IMAD.MOV.U32 R107, RZ, RZ, 0x3f800000 ;  /* 0x3f800000ff6b7424 */ /* 0x000fe200078e00ff */
[----:B------:R-:W-:Y:S01]  /*04c0*/  SHF.R.U32.HI R9, RZ, 0x1, R33 ;  /* 0x00000001ff097819 */ /* 0x000fe20000011621 */
[----:B------:R-:W2:Y:S01]  /*04d0*/  LDCU.64 UR8, c[0x0][0x3d0] ;  /* 0x00007a00ff0877ac */ /* 0x000ea20008000a00 */
[----:B------:R-:W-:Y:S01]  /*04e0*/  LOP3.LUT R7, R6, 0x1c0, RZ, 0xc0, !PT ;  /* 0x000001c006077812 */ /* 0x000fe200078ec0ff */
[----:B------:R-:W-:Y:S01]  /*04f0*/  IMAD R8, R8, 0x2, R5 ;  /* 0x0000000208087824 */ /* 0x000fe200078e0205 */
[----:B------:R-:W-:Y:S01]  /*0500*/  SGXT.U32 R5, R9, 0x1 ;  /* 0x000000010905781a */ /* 0x000fe20000000000 */
[----:B------:R-:W3:Y:S01]  /*0510*/  LDC.64 R20, c[0x0][0x390] ;  /* 0x0000e400ff147b82 */ /* 0x000ee20000000a00 */
[--C-:B------:R-:W-:Y:S01]  /*0520*/  SHF.R.S32.HI R9, RZ, 0x2, R33.reuse ;  /* 0x00000002ff097819 */ /* 0x100fe20000011421 */
[----:B------:R-:W4:Y:S01]  /*0530*/  LDCU.64 UR14, c[0x0][0x388] ;  /* 0x00007100ff0e77ac */ /* 0x000f220008000a00 */
[----:B------:R-:W-:Y:S01]  /*0540*/  LOP3.LUT R18, R7, 0x30, R2, 0xf8, !PT ;  /* 0x0000003007127812 */ /* 0x000fe200078ef802 */
[----:B------:R-:W-:Y:S01]  /*0550*/  IMAD.MOV.U32 R109, RZ, RZ, -0x800000 ;  /* 0xff800000ff6d7424 */ /* 0x000fe200078e00ff */
[----:B------:R-:W-:Y:S01]  /*0560*/  LOP3.LUT R7, R6, 0x40, RZ, 0xc0, !PT ;  /* 0x0000004006077812 */ /* 0x000fe200078ec0ff */
[----:B------:R-:W-:Y:S01]  /*0570*/  IMAD.MOV.U32 R100, RZ, RZ, RZ ;  /* 0x000000ffff647224 */ /* 0x000fe200078e00ff */
[----:B------:R-:W-:Y:S01]  /*0580*/  LOP3.LUT R2, R8, R5, RZ, 0xfc, !PT ;  /* 0x0000000508027212 */ /* 0x000fe200078efcff */
[----:B------:R-:W5:Y:S01]  /*0590*/  LDC R23, c[0x0][0x3d8] ;  /* 0x0000f600ff177b82 */ /* 0x000f620000000800 */
[----:B------:R-:W-:Y:S01]  /*05a0*/  SGXT R6, R9, 0x1 ;  /* 0x000000010906781a */ /* 0x000fe20000000200 */
[----:B------:R-:W-:Y:S01]  /*05b0*/  VIADD R16, R7, UR6 ;  /* 0x0000000607107c36 */ /* 0x000fe20008000000 */
[--C-:B------:R-:W-:Y:S01]  /*05c0*/  SHF.R.S32.HI R8, RZ, 0x1, R33.reuse ;  /* 0x00000001ff087819 */ /* 0x100fe20000011421 */
[----:B------:R-:W-:Y:S01]  /*05d0*/  IMAD.MOV.U32 R108, RZ, RZ, -0x800000 ;  /* 0xff800000ff6c7424 */ /* 0x000fe200078e00ff */
[----:B------:R-:W-:Y:S01]  /*05e0*/  LOP3.LUT R7, R6, 0x90, RZ, 0xc0, !PT ;  /* 0x0000009006077812 */ /* 0x000fe200078ec0ff */
[----:B0-----:R-:W-:Y:S01]  /*05f0*/  IMAD R14, R14, UR7, RZ ;  /* 0x000000070e0e7c24 */ /* 0x001fe2000f8e02ff */
[----:B------:R-:W-:Y:S01]  /*0600*/  SGXT R8, R8, 0x1 ;  /* 0x000000010808781a */ /* 0x000fe20000000200 */
[----:B--2---:R-:W-:Y:S01]  /*0610*/  IMAD R3, R3, UR9, RZ ;  /* 0x0000000903037c24 */ /* 0x004fe2000f8e02ff */
[----:B------:R-:W-:Y:S01]  /*0620*/  LOP3.LUT R5, R33, 0x4, RZ, 0xc0, !PT ;  /* 0x0000000421057812 */ /* 0x000fe200078ec0ff */
[----:B------:R-:W-:Y:S01]  /*0630*/  IMAD R32, R32, R15, RZ ;  /* 0x0000000f20207224 */ /* 0x000fe200078e02ff */
[----:B------:R-:W-:Y:S01]  /*0640*/  LOP3.LUT R7, R7, 0x60, R4, 0xf8, !PT ;  /* 0x0000006007077812 */ /* 0x000fe200078ef804 */
[----:B------:R-:W-:Y:S01]  /*0650*/  IMAD.MOV.U32 R106, RZ, RZ, 0x3f800000 ;  /* 0x3f800000ff6a7424 */ /* 0x000fe200078e00ff */
[----:B------:R-:W-:Y:S01]  /*0660*/  SHF.R.S32.HI R11, RZ, 0x3, R33 ;  /* 0x00000003ff0b7819 */ /* 0x000fe20000011421 */
[----:B------:R-:W-:Y:S01]  /*0670*/  IMAD R16, R5, 0x80, R16 ;  /* 0x0000008005107824 */ /* 0x000fe200078e0210 */
[----:B------:R-:W-:Y:S01]  /*0680*/  LOP3.LUT R8, R8, 0x120, RZ, 0xc0, !PT ;  /* 0x0000012008087812 */ /* 0x000fe200078ec0ff */
[----:B-1----:R-:W-:Y:S01]  /*0690*/  IMAD R5, R10, UR4, RZ ;  /* 0x000000040a057c24 */ /* 0x002fe2000f8e02ff */
[----:B------:R-:W-:Y:S01]  /*06a0*/  LOP3.LUT R4, R33, 0x8, RZ, 0xc0, !PT ;  /* 0x0000000821047812 */ /* 0x000fe200078ec0ff */
[----:B------:R-:W-:Y:S01]  /*06b0*/  UIMAD UR4, UR7, UR8, URZ ;  /* 0x00000008070472a4 */ /* 0x000fe2000f8e02ff */
[----:B------:R-:W-:-:S02]  /*06c0*/  SGXT R6, R11, 0x1 ;  /* 0x000000010b06781a */ /* 0x000fc40000000200 */
[----:B------:R-:W-:Y:S02]  /*06d0*/  CS2R R28, SRZ ;  /* 0x00000000001c7805 */ /* 0x000fe4000001ff00 */
[----:B------:R-:W-:Y:S01]  /*06e0*/  LOP3.LUT R9, R8, 0x30, R33, 0x78, !PT ;  /* 0x0000003008097812 */ /* 0x000fe200078e7821 */
[----:B------:R-:W-:Y:S01]  /*06f0*/  IMAD.SHL.U32 R4, R4, 0x2, RZ ;  /* 0x0000000204047824 */ /* 0x000fe200078e00ff */
[----:B------:R-:W-:Y:S01]  /*0700*/  SHF.R.S32.HI R11, RZ, 0x1f, R5 ;  /* 0x0000001fff0b7819 */ /* 0x000fe20000011405 */
[----:B------:R-:W-:Y:S01]  /*0710*/  USHF.R.S32.HI UR5, URZ, 0x1f, UR4 ;  /* 0x0000001fff057899 */ /* 0x000fe20008011404 */
[----:B------:R-:W-:Y:S01]  /*0720*/  LOP3.LUT R9, R9, 0x90, R6, 0x78, !PT ;  /* 0x0000009009097812 */ /* 0x000fe200078e7806 */
[----:B------:R-:W-:Y:S01]  /*0730*/  IMAD.SHL.U32 R6, R33, 0x10, RZ ;  /* 0x0000001021067824 */ /* 0x000fe200078e00ff */
[----:B----4-:R-:W-:Y:S02]  /*0740*/  IADD3 R81, P0, P1, R5, UR14, R14 ;  /* 0x0000000e05517c10 */ /* 0x010fe4000f91e00e */
[----:B------:R-:W-:-:S02]  /*0750*/  CS2R R30, SRZ ;  /* 0x00000000001e7805 */ /* 0x000fc4000001ff00 */
[--C-:B------:R-:W-:Y:S01]  /*0760*/  SHF.R.U32.HI R5, RZ, 0x6, R33.reuse ;  /* 0x00000006ff057819 */ /* 0x100fe20000011621 */
[----:B------:R-:W-:Y:S01]  /*0770*/  IMAD.IADD R103, R9, 0x1, R16 ;  /* 0x0000000109677824 */ /* 0x000fe200078e0210 */
[----:B------:R-:W-:Y:S02]  /*0780*/  LOP3.LUT R7, R7, R4, RZ, 0x3c, !PT ;  /* 0x0000000407077212 */ /* 0x000fe400078e3cff */
[----:B------:R-:W-:Y:S02]  /*0790*/  CS2R R24, SRZ ;  /* 0x0000000000187805 */ /* 0x000fe4000001ff00 */
[----:B------:R-:W-:Y:S02]  /*07a0*/  SHF.R.S32.HI R4, RZ, 0x7, R33 ;  /* 0x00000007ff047819 */ /* 0x000fe40000011421 */
[----:B------:R-:W-:Y:S02]  /*07b0*/  CS2R R26, SRZ ;  /* 0x00000000001a7805 */ /* 0x000fe4000001ff00 */
[----:B---3--:R-:W-:Y:S01]  /*07c0*/  IADD3 R99, P2, P3, R3, UR4, R20 ;  /* 0x0000000403637c10 */ /* 0x008fe2000fb5e014 */
[----:B------:R-:W0:Y:S01]  /*07d0*/  LDCU UR13, c[0x0][0x3a8] ;  /* 0x00007500ff0d77ac */ /* 0x000e220008000800 */
[----:B------:R-:W-:-:S02]  /*07e0*/  SHF.R.S32.HI R8, RZ, 0x1f, R3 ;  /* 0x0000001fff087819 */ /* 0x000fc40000011403 */
[----:B------:R-:W-:Y:S01]  /*07f0*/  SGXT.U32 R3, R5, 0x2 ;  /* 0x000000020503781a */ /* 0x000fe20000000000 */
[----:B------:R-:W-:Y:S01]  /*0800*/  UMOV UR4, URZ ;  /* 0x000000ff00047c82 */ /* 0x000fe20008000000 */
[----:B------:R-:W-:Y:S02]  /*0810*/  LOP3.LUT R6, R6, 0x100, RZ, 0xc0, !PT ;  /* 0x0000010006067812 */ /* 0x000fe400078ec0ff */
[----:B------:R-:W-:Y:S01]  /*0820*/  SGXT R4, R4, 0x1 ;  /* 0x000000010404781a */ /* 0x000fe20000000200 */
[----:B-----5:R-:W-:Y:S01]  /*0830*/  IMAD R84, R3, R23, RZ ;  /* 0x0000001703547224 */ /* 0x020fe200078e02ff */
[----:B------:R-:W-:Y:S01]  /*0840*/  IADD3 R104, PT, PT, R7, UR6, R6 ;  /* 0x0000000607687c10 */ /* 0x000fe2000fffe006 */
[----:B------:R-:W-:Y:S01]  /*0850*/  IMAD R6, R12, R15, RZ ;  /* 0x0000000f0c067224 */ /* 0x000fe200078e02ff */
[----:B------:R-:W-:Y:S01]  /*0860*/  LOP3.LUT R4, R4, 0x90, RZ, 0xc0, !PT ;  /* 0x0000009004047812 */ /* 0x000fe200078ec0ff */
[----:B------:R-:W-:Y:S01]  /*0870*/  IMAD R86, R23, 0x4, R84 ;  /* 0x0000000417567824 */ /* 0x000fe200078e0254 */
[----:B------:R-:W-:Y:S01]  /*0880*/  IADD3.X R17, PT, PT, R8, UR5, R21, P2, P3 ;  /* 0x0000000508117c10 */ /* 0x000fe200097e6415 */
[----:B------:R-:W-:Y:S01]  /*0890*/  IMAD R8, R15, 0x8, R6 ;  /* 0x000000080f087824 */ /* 0x000fe200078e0206 */
[----:B------:R-:W-:Y:S01]  /*08a0*/  LOP3.LUT R105, R4, 0x7f, R33, 0x78, !PT ;  /* 0x0000007f04697812 */ /* 0x000fe200078e7821 */
[----:B------:R-:W-:Y:S01]  /*08b0*/  IMAD R88, R23, 0x4, R86 ;  /* 0x0000000417587824 */ /* 0x000fe200078e0256 */
[----:B------:R-:W-:Y:S01]  /*08c0*/  LEA.HI R4, R33, 0x38, RZ, 0x1b ;  /* 0x0000003821047811 */ /* 0x000fe200078fd8ff */
[----:B------:R-:W-:Y:S01]  /*08d0*/  IMAD R10, R15, 0x8, R8 ;  /* 0x000000080f0a7824 */ /* 0x000fe200078e0208 */
[----:B------:R-:W-:Y:S01]  /*08e0*/  SHF.R.S32.HI R14, RZ, 0x1f, R14 ;  /* 0x0000001fff0e7819 */ /* 0x000fe2000001140e */
[----:B------:R-:W-:Y:S01]  /*08f0*/  IMAD R90, R23, 0x4, R88 ;  /* 0x00000004175a7824 */ /* 0x000fe200078e0258 */
[----:B------:R-:W-:Y:S01]  /*0900*/  IADD3 R3, P4, PT, R6, R81, RZ ;  /* 0x0000005106037210 */ /* 0x000fe20007f9e0ff */
[----:B------:R-:W-:Y:S01]  /*0910*/  IMAD R82, R4, R15, RZ ;  /* 0x0000000f04527224 */ /* 0x000fe200078e02ff */
[----:B------:R-:W-:Y:S01]  /*0920*/  IADD3.X R19, PT, PT, R11, UR15, R14, P0, P1 ;  /* 0x0000000f0b137c10 */ /* 0x000fe200087e240e */
[----:B------:R-:W-:Y:S01]  /*0930*/  IMAD R14, R15, 0x10, R10 ;  /* 0x000000100f0e7824 */ /* 0x000fe200078e020a */
[----:B------:R-:W-:Y:S01]  /*0940*/  IADD3 R85, P3, PT, R84, R99, RZ ;  /* 0x0000006354557210 */ /* 0x000fe20007f7e0ff */
[----:B------:R-:W-:Y:S01]  /*0950*/  IMAD R92, R23, 0x4, R90 ;  /* 0x00000004175c7824 */ /* 0x000fe200078e025a */
[----:B------:R-:W-:Y:S01]  /*0960*/  IADD3 R83, P2, PT, R82, R81, RZ ;  /* 0x0000005152537210 */ /* 0x000fe20007f5e0ff */
[----:B------:R-:W-:Y:S01]  /*0970*/  IMAD R16, R15, 0x8, R14 ;  /* 0x000000080f107824 */ /* 0x000fe200078e020e */
[----:B------:R-:W-:Y:S01]  /*0980*/  LEA.HI.X.SX32 R6, R6, R19, 0x1, P4 ;  /* 0x0000001306067211 */ /* 0x000fe200020f0eff */
[----:B------:R-:W-:Y:S01]  /*0990*/  IMAD R94, R23, 0x4, R92 ;  /* 0x00000004175e7824 */ /* 0x000fe200078e025c */
[----:B------:R-:W-:Y:S01]  /*09a0*/  IADD3 R9, P4, PT, R10, R81, RZ ;  /* 0x000000510a097210 */ /* 0x000fe20007f9e0ff */
[----:B------:R-:W-:Y:S01]  /*09b0*/  IMAD R80, R15, 0x8, R16 ;  /* 0x000000080f507824 */ /* 0x000fe200078e0210 */
[-C--:B------:R-:W-:Y:S01]  /*09c0*/  LEA.HI.X.SX32 R82, R82, R19.reuse, 0x1, P2 ;  /* 0x0000001352527211 */ /* 0x080fe200010f0eff */
[----:B------:R-:W-:Y:S01]  /*09d0*/  IMAD R96, R23, 0x4, R94 ;  /* 0x0000000417607824 */ /* 0x000fe200078e025e */
[----:B------:R-:W-:-:S02]  /*09e0*/  LEA.HI.X.SX32 R10, R10, R19, 0x1, P4 ;  /* 0x000000130a0a7211 */ /* 0x000fc400020f0eff */
[----:B------:R-:W-:Y:S02]  /*09f0*/  CS2R R20, SRZ ;  /* 0x0000000000147805 */ /* 0x000fe4000001ff00 */
[-C--:B------:R-:W-:Y:S01]  /*0a00*/  IADD3 R11, P2, PT, R14, R81.reuse, RZ ;  /* 0x000000510e0b7210 */ /* 0x080fe20007f5e0ff */
[----:B------:R-:W-:Y:S01]  /*0a10*/  IMAD R98, R23, 0x4, R96 ;  /* 0x0000000417627824 */ /* 0x000fe200078e0260 */
[-C--:B------:R-:W-:Y:S02]  /*0a20*/  IADD3 R12, P4, PT, R16, R81.reuse, RZ ;  /* 0x00000051100c7210 */ /* 0x080fe40007f9e0ff */
[----:B------:R-:W-:Y:S02]  /*0a30*/  CS2R R22, SRZ ;  /* 0x0000000000167805 */ /* 0x000fe4000001ff00 */
[----:B------:R-:W-:Y:S01]  /*0a40*/  IADD3 R4, P5, PT, R8, R81, RZ ;  /* 0x0000005108047210 */ /* 0x000fe20007fbe0ff */
[----:B------:R-:W-:Y:S01]  /*0a50*/  UMOV UR5, URZ ;  /* 0x000000ff00057c82 */ /* 0x000fe20008000000 */
[----:B------:R-:W-:-:S02]  /*0a60*/  LEA.HI.X.SX32 R13, R14, R19, 0x1, P2 ;  /* 0x000000130e0d7211 */ /* 0x000fc400010f0eff */
[----:B------:R-:W-:Y:S02]  /*0a70*/  LEA.HI.X.SX32 R14, R16, R19, 0x1, P4 ;  /* 0x00000013100e7211 */ /* 0x000fe400020f0eff */
[----:B------:R-:W-:Y:S02]  /*0a80*/  LEA.HI.X.SX32 R84, R84, R17, 0x1, P3 ;  /* 0x0000001154547211 */ /* 0x000fe400018f0eff */
[----:B------:R-:W-:Y:S02]  /*0a90*/  IADD3 R5, P6, PT, R32, R81, RZ ;  /* 0x0000005120057210 */ /* 0x000fe40007fde0ff */
[----:B------:R-:W-:Y:S02]  /*0aa0*/  LEA.HI.X.SX32 R7, R8, R19, 0x1, P5 ;  /* 0x0000001308077211 */ /* 0x000fe400028f0eff */
[-C--:B------:R-:W-:Y:S02]  /*0ab0*/  IADD3 R87, P2, PT, R86, R99.reuse, RZ ;  /* 0x0000006356577210 */ /* 0x080fe40007f5e0ff */
[----:B------:R-:W-:-:S02]  /*0ac0*/  IADD3 R89, P3, PT, R88, R99, RZ ;  /* 0x0000006358597210 */ /* 0x000fc40007f7e0ff */
[----:B------:R-:W-:Y:S02]  /*0ad0*/  IADD3 R91, P4, PT, R90, R99, RZ ;  /* 0x000000635a5b7210 */ /* 0x000fe40007f9e0ff */
[----:B------:R-:W-:Y:S02]  /*0ae0*/  IADD3 R81, P5, PT, R80, R81, RZ ;  /* 0x0000005150517210 */ /* 0x000fe40007fbe0ff */
[-C--:B------:R-:W-:Y:S02]  /*0af0*/  LEA.HI.X.SX32 R86, R86, R17.reuse, 0x1, P2 ;  /* 0x0000001156567211 */ /* 0x080fe400010f0eff */
[-C--:B------:R-:W-:Y:S02]  /*0b00*/  LEA.HI.X.SX32 R88, R88, R17.reuse, 0x1, P3 ;  /* 0x0000001158587211 */ /* 0x080fe400018f0eff */
[----:B------:R-:W-:Y:S02]  /*0b10*/  LEA.HI.X.SX32 R90, R90, R17, 0x1, P4 ;  /* 0x000000115a5a7211 */ /* 0x000fe400020f0eff */
[----:B------:R-:W-:-:S02]  /*0b20*/  LEA.HI.X.SX32 R80, R80, R19, 0x1, P5 ;  /* 0x0000001350507211 */ /* 0x000fc400028f0eff */
[-C--:B------:R-:W-:Y:S02]  /*0b30*/  IADD3 R93, P2, PT, R92, R99.reuse, RZ ;  /* 0x000000635c5d7210 */ /* 0x080fe40007f5e0ff */
[-C--:B------:R-:W-:Y:S02]  /*0b40*/  IADD3 R95, P3, PT, R94, R99.reuse, RZ ;  /* 0x000000635e5f7210 */ /* 0x080fe40007f7e0ff */
[-C--:B------:R-:W-:Y:S02]  /*0b50*/  IADD3 R97, P4, PT, R96, R99.reuse, RZ ;  /* 0x0000006360617210 */ /* 0x080fe40007f9e0ff */
[----:B------:R-:W-:Y:S02]  /*0b60*/  IADD3 R99, P5, PT, R98, R99, RZ ;  /* 0x0000006362637210 */ /* 0x000fe40007fbe0ff */
[----:B------:R-:W-:Y:S02]  /*0b70*/  LOP3.LUT R101, R18, 0x30, R101, 0x78, !PT ;  /* 0x0000003012657812 */ /* 0x000fe400078e7865 */
[----:B------:R-:W-:-:S02]  /*0b80*/  LEA.HI.X.SX32 R8, R32, R19, 0x1, P6 ;  /* 0x0000001320087211 */ /* 0x000fc400030f0eff */
[----:B------:R-:W-:Y:S02]  /*0b90*/  CS2R R18, SRZ ;  /* 0x0000000000127805 */ /* 0x000fe4000001ff00 */
[-C--:B------:R-:W-:Y:S02]  /*0ba0*/  LEA.HI.X.SX32 R92, R92, R17.reuse, 0x1, P2 ;  /* 0x000000115c5c7211 */ /* 0x080fe400010f0eff */
[-C--:B------:R-:W-:Y:S02]  /*0bb0*/  LEA.HI.X.SX32 R94, R94, R17.reuse, 0x1, P3 ;  /* 0x000000115e5e7211 */ /* 0x080fe400018f0eff */
[-C--:B------:R-:W-:Y:S02]  /*0bc0*/  LEA.HI.X.SX32 R96, R96, R17.reuse, 0x1, P4 ;  /* 0x0000001160607211 */ /* 0x080fe400020f0eff */
[----:B------:R-:W-:Y:S02]  /*0bd0*/  LEA.HI.X.SX32 R98, R98, R17, 0x1, P5 ;  /* 0x0000001162627211 */ /* 0x000fe400028f0eff */
[----:B------:R-:W-:-:S02]  /*0be0*/  CS2R R16, SRZ ;  /* 0x0000000000107805 */ /* 0x000fc4000001ff00 */
[C---:B------:R-:W-:Y:S02]  /*0bf0*/  LOP3.LUT P0, RZ, R33.reuse, 0x1, RZ, 0xc0, !PT ;  /* 0x0000000121ff7812 */ /* 0x040fe4000780c0ff */
[----:B------:R-:W-:Y:S02]  /*0c00*/  LOP3.LUT P1, RZ, R33, 0x2, RZ, 0xc0, !PT ;  /* 0x0000000221ff7812 */ /* 0x000fe4000782c0ff */
[----:B0-----:R-:W-:-:S11]  /*0c10*/  LOP3.LUT R102, R105, 0x20, RZ, 0x3c, !PT ;  /* 0x0000002069667812 */ /* 0x001fd600078e3cff */
.L_x_1:
[----:B------:R-:W-:Y:S02]  /*0c20*/  SHF.R.S32.HI R47, RZ, 0x1f, R100 ;  /* 0x0000001fff2f7819 */ /* 0x000fe40000011464 */
[C---:B------:R-:W-:Y:S02]  /*0c30*/  IADD3 R38, P2, PT, R100.reuse, R3, RZ ;  /* 0x0000000364267210 */ /* 0x040fe40007f5e0ff */
[----:B------:R-:W-:-:S03]  /*0c40*/  IADD3 R42, P3, PT, R100, R4, RZ ;  /* 0x00000004642a7210 */ /* 0x000fc60007f7e0ff */
[C---:B------:R-:W-:Y:S01]  /*0c50*/  IMAD.X R39, R47.reuse, 0x1, R6, P2 ;  /* 0x000000012f277824 */ /* 0x040fe200010e0606 */
[C---:B------:R-:W-:Y:S01]  /*0c60*/  IADD3 R44, P2, PT, R100.reuse, R9, RZ ;  /* 0x00000009642c7210 */ /* 0x040fe20007f5e0ff */
[C---:B------:R-:W-:Y:S01]  /*0c70*/  IMAD.X R43, R47.reuse, 0x1, R7, P3 ;  /* 0x000000012f2b7824 */ /* 0x040fe200018e0607 */
[C---:B------:R-:W-:Y:S02]  /*0c80*/  IADD3 R40, P3, PT, R100.reuse, R5, RZ ;  /* 0x0000000564287210 */ /* 0x040fe40007f7e0ff */
[----:B------:R0:W2:Y:S01]  /*0c90*/  LDG.E.U8 R46, desc[UR10][R38.64] ;  /* 0x0000000a262e7981 */ /* 0x0000a2000c1e1100 */
[C---:B------:R-:W-:Y:S01]  /*0ca0*/  IMAD.X R45, R47.reuse, 0x1, R10, P2 ;  /* 0x000000012f2d7824 */ /* 0x040fe200010e060a */
[C---:B------:R-:W-:Y:S01]  /*0cb0*/  IADD3 R32, P2, PT, R100.reuse, R11, RZ ;  /* 0x0000000b64207210 */ /* 0x040fe20007f5e0ff */
[C---:B------:R-:W-:Y:S01]  /*0cc0*/  IMAD.X R41, R47.reuse, 0x1, R8, P3 ;  /* 0x000000012f297824 */ /* 0x040fe200018e0608 */
[C---:B------:R-:W-:Y:S01]  /*0cd0*/  IADD3 R36, P3, PT, R100.reuse, R12, RZ ;  /* 0x0000000c64247210 */ /* 0x040fe20007f7e0ff */
[----:B------:R-:W3:Y:S01]  /*0ce0*/  LDG.E.U8 R48, desc[UR10][R42.64] ;  /* 0x0000000a2a307981 */ /* 0x000ee2000c1e1100 */
[----:B------:R-:W-:Y:S01]  /*0cf0*/  IADD3 R34, P4, PT, R100, R81, RZ ;  /* 0x0000005164227210 */ /* 0x000fe20007f9e0ff */
[----:B------:R-:W-:-:S02]  /*0d00*/  IMAD.X R33, R47, 0x1, R13, P2 ;  /* 0x000000012f217824 */ /* 0x000fc400010e060d */
[----:B------:R-:W4:Y:S01]  /*0d10*/  LDG.E.U8 R44, desc[UR10][R44.64] ;  /* 0x0000000a2c2c7981 */ /* 0x000f22000c1e1100 */
[----:B0-----:R-:W-:Y:S01]  /*0d20*/  IADD3 R38, P2, PT, R100, R83, RZ ;  /* 0x0000005364267210 */ /* 0x001fe20007f5e0ff */
[C---:B------:R-:W-:Y:S02]  /*0d30*/  IMAD.X R37, R47.reuse, 0x1, R14, P3 ;  /* 0x000000012f257824 */ /* 0x040fe400018e060e */
[C---:B------:R-:W-:Y:S01]  /*0d40*/  IMAD.X R35, R47.reuse, 0x1, R80, P4 ;  /* 0x000000012f237824 */ /* 0x040fe200020e0650 */
[----:B------:R-:W5:Y:S01]  /*0d50*/  LDG.E.U8 R52, desc[UR10][R40.64] ;  /* 0x0000000a28347981 */ /* 0x000f62000c1e1100 */
[----:B------:R-:W-:-:S03]  /*0d60*/  IMAD.X R39, R47, 0x1, R82, P2 ;  /* 0x000000012f277824 */ /* 0x000fc600010e0652 */
[----:B------:R-:W5:Y:S04]  /*0d70*/  LDG.E.U8 R54, desc[UR10][R32.64] ;  /* 0x0000000a20367981 */ /* 0x000f68000c1e1100 */
[----:B------:R-:W5:Y:S04]  /*0d80*/  LDG.E.U8 R56, desc[UR10][R36.64] ;  /* 0x0000000a24387981 */ /* 0x000f68000c1e1100 */
[----:B------:R-:W5:Y:S04]  /*0d90*/  LDG.E.U8 R58, desc[UR10][R34.64] ;  /* 0x0000000a223a7981 */ /* 0x000f68000c1e1100 */
[----:B------:R-:W5:Y:S01]  /*0da0*/  LDG.E.U8 R60, desc[UR10][R38.64] ;  /* 0x0000000a263c7981 */ /* 0x000f62000c1e1100 */
[----:B------:R-:W-:Y:S01]  /*0db0*/  USHF.R.S32.HI UR8, URZ, 0x1f, UR4 ;  /* 0x0000001fff087899 */ /* 0x000fe20008011404 */
[----:B------:R-:W-:Y:S01]  /*0dc0*/  BAR.SYNC.DEFER_BLOCKING 0x0 ;  /* 0x0000000000007b1d */ /* 0x000fe20000010000 */
[----:B------:R-:W-:-:S02]  /*0dd0*/  IADD3 R110, P2, PT, R85, UR4, RZ ;  /* 0x00000004556e7c10 */ /* 0x000fc4000ff5e0ff */
[----:B------:R-:W-:Y:S02]  /*0de0*/  IADD3 R78, P4, PT, R91, UR4, RZ ;  /* 0x000000045b4e7c10 */ /* 0x000fe4000ff9e0ff */
[----:B------:R-:W-:Y:S02]  /*0df0*/  IADD3.X R111, PT, PT, R84, UR8, RZ, P2, !PT ;  /* 0x00000008546f7c10 */ /* 0x000fe400097fe4ff */
[----:B------:R-:W-:Y:S02]  /*0e00*/  IADD3 R76, P2, PT, R87, UR4, RZ ;  /* 0x00000004574c7c10 */ /* 0x000fe4000ff5e0ff */
[----:B------:R-:W-:Y:S02]  /*0e10*/  IADD3 R116, P3, PT, R89, UR4, RZ ;  /* 0x0000000459747c10 */ /* 0x000fe4000ff7e0ff */
[----:B------:R-:W-:Y:S02]  /*0e20*/  IADD3.X R77, PT, PT, R86, UR8, RZ, P2, !PT ;  /* 0x00000008564d7c10 */ /* 0x000fe400097fe4ff */
[----:B------:R-:W-:-:S02]  /*0e30*/  IADD3.X R79, PT, PT, R90, UR8, RZ, P4, !PT ;  /* 0x000000085a4f7c10 */ /* 0x000fc4000a7fe4ff */
[----:B------:R-:W-:Y:S02]  /*0e40*/  IADD3 R114, P2, PT, R93, UR4, RZ ;  /* 0x000000045d727c10 */ /* 0x000fe4000ff5e0ff */
[----:B------:R-:W-:Y:S02]  /*0e50*/  IADD3.X R117, PT, PT, R88, UR8, RZ, P3, !PT ;  /* 0x0000000858757c10 */ /* 0x000fe40009ffe4ff */
[----:B------:R-:W-:Y:S02]  /*0e60*/  IADD3.X R115, PT, PT, R92, UR8, RZ, P2, !PT ;  /* 0x000000085c737c10 */ /* 0x000fe400097fe4ff */
[----:B------:R-:W-:Y:S02]  /*0e70*/  IADD3 R118, P3, PT, R97, UR4, RZ ;  /* 0x0000000461767c10 */ /* 0x000fe4000ff7e0ff */
[----:B------:R-:W-:Y:S02]  /*0e80*/  IADD3 R120, P2, PT, R95, UR4, RZ ;  /* 0x000000045f787c10 */ /* 0x000fe4000ff5e0ff */
[----:B------:R-:W-:-:S02]  /*0e90*/  IADD3.X R119, PT, PT, R96, UR8, RZ, P3, !PT ;  /* 0x0000000860777c10 */ /* 0x000fc40009ffe4ff */
[----:B------:R-:W-:Y:S01]  /*0ea0*/  IADD3.X R121, PT, PT, R94, UR8, RZ, P2, !PT ;  /* 0x000000085e797c10 */ /* 0x000fe200097fe4ff */
[----:B--2---:R-:W-:Y:S04]  /*0eb0*/  STS.U8 [R105+UR6+0x800], R46 ;  /* 0x0008002e69007988 */ /* 0x004fe80008000006 */
[----:B---3--:R-:W-:Y:S04]  /*0ec0*/  STS.U8 [R105+UR6+0x900], R48 ;  /* 0x0009003069007988 */ /* 0x008fe80008000006 */
[----:B----4-:R-:W-:Y:S04]  /*0ed0*/  STS.U8 [R105+UR6+0xa00], R44 ;  /* 0x000a002c69007988 */ /* 0x010fe80008000006 */
[----:B-----5:R-:W-:Y:S04]  /*0ee0*/  STS.U8 [R105+UR6+0xb00], R52 ;  /* 0x000b003469007988 */ /* 0x020fe80008000006 */
[----:B------:R-:W-:Y:S04]  /*0ef0*/  STS.U8 [R105+UR6+0xc00], R54 ;  /* 0x000c003669007988 */ /* 0x000fe80008000006 */
[----:B------:R-:W-:Y:S04]  /*0f00*/  STS.U8 [R105+UR6+0xd00], R56 ;  /* 0x000d003869007988 */ /* 0x000fe80008000006 */
[----:B------:R-:W-:Y:S04]  /*0f10*/  STS.U8 [R105+UR6+0xe00], R58 ;  /* 0x000e003a69007988 */ /* 0x000fe80008000006 */
[----:B------:R-:W-:Y:S01]  /*0f20*/  STS.U8 [R105+UR6+0xf00], R60 ;  /* 0x000f003c69007988 */ /* 0x000fe20008000006 */
[----:B------:R-:W-:Y:S06]  /*0f30*/  BAR.SYNC.DEFER_BLOCKING 0x0 ;  /* 0x0000000000007b1d */ /* 0x000fec0000010000 */
[----:B------:R-:W2:Y:S04]  /*0f40*/  LDG.E.U8 R110, desc[UR10][R110.64] ;  /* 0x0000000a6e6e7981 */ /* 0x000ea8000c1e1100 */
[----:B------:R-:W3:Y:S04]  /*0f50*/  LDG.E.U8 R112, desc[UR10][R116.64] ;  /* 0x0000000a74707981 */ /* 0x000ee8000c1e1100 */
[----:B------:R-:W4:Y:S04]  /*0f60*/  LDG.E.U8 R114, desc[UR10][R114.64] ;  /* 0x0000000a72727981 */ /* 0x000f28000c1e1100 */
[----:B------:R0:W5:Y:S04]  /*0f70*/  LDG.E.U8 R111, desc[UR10][R78.64] ;  /* 0x0000000a4e6f7981 */ /* 0x000168000c1e1100 */
[----:B------:R-:W2:Y:S04]  /*0f80*/  LDG.E.U8 R116, desc[UR10][R118.64] ;  /* 0x0000000a76747981 */ /* 0x000ea8000c1e1100 */
[----:B------:R1:W2:Y:S01]  /*0f90*/  LDG.E.U8 R113, desc[UR10][R76.64] ;  /* 0x0000000a4c717981 */ /* 0x0002a2000c1e1100 */
[----:B0-----:R-:W-:-:S03]  /*0fa0*/  IADD3 R78, P4, PT, R99, UR4, RZ ;  /* 0x00000004634e7c10 */ /* 0x001fc6000ff9e0ff */
[----:B------:R-:W2:Y:S01]  /*0fb0*/  LDG.E.U8 R117, desc[UR10][R120.64] ;  /* 0x0000000a78757981 */ /* 0x000ea2000c1e1100 */
[----:B------:R-:W-:-:S03]  /*0fc0*/  IADD3.X R79, PT, PT, R98, UR8, RZ, P4, !PT ;  /* 0x00000008624f7c10 */ /* 0x000fc6000a7fe4ff */
[----:B------:R-:W0:Y:S04]  /*0fd0*/  LDSM.16.M88.4 R40, [R104+0x800] ;  /* 0x000800006828783b */ /* 0x000e280000000200 */
[----:B------:R0:W2:Y:S04]  /*0fe0*/  LDG.E.U8 R115, desc[UR10][R78.64] ;  /* 0x0000000a4e737981 */ /* 0x0000a8000c1e1100 */
[----:B------:R-:W1:Y:S04]  /*0ff0*/  LDSM.16.MT88.4 R32, [R103] ;  /* 0x000000006720783b */ /* 0x000e680000004200 */
[----:B------:R-:W1:Y:S04]  /*1000*/  LDSM.16.MT88.4 R36, [R103+0x400] ;  /* 0x000400006724783b */ /* 0x000e680000004200 */
[----:B------:R-:W1:Y:S04]  /*1010*/  LDSM.16.M88.4 R48, [R104+0xa00] ;  /* 0x000a00006830783b */ /* 0x000e680000000200 */
[----:B------:R-:W1:Y:S01]  /*1020*/  LDSM.16.M88.4 R60, [R104+0xc00] ;  /* 0x000c0000683c783b */ /* 0x000e620000000200 */
[----:B0-----:R-:W-:-:S02]  /*1030*/  F2FP.F16.E4M3.UNPACK_B R64, R40 ;  /* 0x00000028ff40723e */ /* 0x001fc400020006ff */
[----:B------:R-:W-:Y:S02]  /*1040*/  F2FP.F16.E4M3.UNPACK_B R65, R41 ;  /* 0x00000029ff41723e */ /* 0x000fe400020006ff */
[----:B------:R-:W-:Y:S02]  /*1050*/  F2FP.F16.E4M3.UNPACK_B R52, R42 ;  /* 0x0000002aff34723e */ /* 0x000fe400020006ff */
[----:B------:R-:W-:Y:S01]  /*1060*/  F2FP.F16.E4M3.UNPACK_B R53, R43 ;  /* 0x0000002bff35723e */ /* 0x000fe200020006ff */
[----:B-1----:R-:W-:Y:S02]  /*1070*/  IMAD.MOV.U32 R44, RZ, RZ, R32 ;  /* 0x000000ffff2c7224 */ /* 0x002fe400078e0020 */
[----:B------:R-:W-:Y:S02]  /*1080*/  IMAD.MOV.U32 R45, RZ, RZ, R34 ;  /* 0x000000ffff2d7224 */ /* 0x000fe400078e0022 */
[----:B------:R-:W-:Y:S02]  /*1090*/  IMAD.MOV.U32 R46, RZ, RZ, R36 ;  /* 0x000000ffff2e7224 */ /* 0x000fe400078e0024 */
[----:B------:R-:W-:Y:S01]  /*10a0*/  IMAD.MOV.U32 R47, RZ, RZ, R38 ;  /* 0x000000ffff2f7224 */ /* 0x000fe200078e0026 */
[----:B------:R-:W-:Y:S01]  /*10b0*/  F2FP.F16.E4M3.UNPACK_B R56, R48 ;  /* 0x00000030ff38723e */ /* 0x000fe200020006ff */
[----:B------:R-:W-:Y:S01]  /*10c0*/  IMAD.MOV.U32 R54, RZ, RZ, R36 ;  /* 0x000000ffff367224 */ /* 0x000fe200078e0024 */
[----:B------:R-:W-:Y:S01]  /*10d0*/  F2FP.F16.E4M3.UNPACK_B R57, R49 ;  /* 0x00000031ff39723e */ /* 0x000fe200020006ff */
[----:B------:R-:W-:Y:S01]  /*10e0*/  IMAD.MOV.U32 R55, RZ, RZ, R38 ;  /* 0x000000ffff377224 */ /* 0x000fe200078e0026 */
[----:B------:R-:W-:-:S02]  /*10f0*/  F2FP.F16.E4M3.UNPACK_B R68, R50 ;  /* 0x00000032ff44723e */ /* 0x000fc400020006ff */
[----:B------:R-:W-:Y:S01]  /*1100*/  HMMA.16816.F32 R64, R44, R64, RZ ;  /* 0x000000402c40723c */ /* 0x000fe200000018ff */
[----:B------:R-:W-:Y:S01]  /*1110*/  F2FP.F16.E4M3.UNPACK_B R69, R51 ;  /* 0x00000033ff45723e */ /* 0x000fe200020006ff */
[----:B------:R-:W-:Y:S02]  /*1120*/  IMAD.MOV.U32 R58, RZ, RZ, R36 ;  /* 0x000000ffff3a7224 */ /* 0x000fe400078e0024 */
[----:B------:R-:W-:-:S04]  /*1130*/  IMAD.MOV.U32 R59, RZ, RZ, R38 ;  /* 0x000000ffff3b7224 */ /* 0x000fc800078e0026 */
[----:B------:R-:W-:Y:S01]  /*1140*/  HMMA.16816.F32 R44, R44, R52, RZ ;  /* 0x000000342c2c723c */ /* 0x000fe200000018ff */
[----:B------:R-:W-:Y:S02]  /*1150*/  IMAD.MOV.U32 R52, RZ, RZ, R32 ;  /* 0x000000ffff347224 */ /* 0x000fe400078e0020 */
[----:B------:R-:W-:-:S07]  /*1160*/  IMAD.MOV.U32 R53, RZ, RZ, R34 ;  /* 0x000000ffff357224 */ /* 0x000fce00078e0022 */
[----:B------:R-:W-:Y:S01]  /*1170*/  HMMA.16816.F32 R52, R52, R56, RZ ;  /* 0x000000383434723c */ /* 0x000fe200000018ff */
[----:B------:R-:W-:Y:S02]  /*1180*/  IMAD.MOV.U32 R56, RZ, RZ, R32 ;  /* 0x000000ffff387224 */ /* 0x000fe400078e0020 */
[----:B------:R-:W-:Y:S01]  /*1190*/  IMAD.MOV.U32 R57, RZ, RZ, R34 ;  /* 0x000000ffff397224 */ /* 0x000fe200078e0022 */
[----:B------:R-:W-:Y:S01]  /*11a0*/  F2FP.F16.E4M3.UNPACK_B R72, R60 ;  /* 0x0000003cff48723e */ /* 0x000fe200020006ff */
[----:B------:R-:W-:Y:S01]  /*11b0*/  IMAD.MOV.U32 R70, RZ, RZ, R36 ;  /* 0x000000ffff467224 */ /* 0x000fe200078e0024 */
[----:B------:R-:W-:Y:S01]  /*11c0*/  F2FP.F16.E4M3.UNPACK_B R73, R61 ;  /* 0x0000003dff49723e */ /* 0x000fe200020006ff */
[----:B------:R-:W-:-:S03]  /*11d0*/  IMAD.MOV.U32 R71, RZ, RZ, R38 ;  /* 0x000000ffff477224 */ /* 0x000fc600078e0026 */
[----:B------:R-:W-:Y:S01]  /*11e0*/  HMMA.16816.F32 R56, R56, R68, RZ ;  /* 0x000000443838723c */ /* 0x000fe200000018ff */
[----:B------:R-:W-:Y:S02]  /*11f0*/  IMAD.MOV.U32 R68, RZ, RZ, R32 ;  /* 0x000000ffff447224 */ /* 0x000fe400078e0020 */
[----:B------:R-:W-:Y:S01]  /*1200*/  IMAD.MOV.U32 R69, RZ, RZ, R34 ;  /* 0x000000ffff457224 */ /* 0x000fe200078e0022 */
[----:B------:R-:W-:Y:S01]  /*1210*/  F2FP.F16.E4M3.UNPACK_B R40, R40.H1 ;  /* 0x00000028ff28723e */ /* 0x000fe200030006ff */
[----:B------:R-:W-:Y:S01]  /*1220*/  IMAD.MOV.U32 R74, RZ, RZ, R37 ;  /* 0x000000ffff4a7224 */ /* 0x000fe200078e0025 */
[----:B------:R-:W-:Y:S01]  /*1230*/  F2FP.F16.E4M3.UNPACK_B R41, R41.H1 ;  /* 0x00000029ff29723e */ /* 0x000fe200030006ff */
[----:B------:R-:W-:-:S03]  /*1240*/  IMAD.MOV.U32 R75, RZ, RZ, R39 ;  /* 0x000000ffff4b7224 */ /* 0x000fc600078e0027 */
[----:B------:R-:W-:Y:S01]  /*1250*/  HMMA.16816.F32 R68, R68, R72, RZ ;  /* 0x000000484444723c */ /* 0x000fe200000018ff */
[----:B------:R-:W-:Y:S02]  /*1260*/  IMAD.MOV.U32 R72, RZ, RZ, R33 ;  /* 0x000000ffff487224 */ /* 0x000fe400078e0021 */
[----:B------:R-:W-:Y:S01]  /*1270*/  IMAD.MOV.U32 R73, RZ, RZ, R35 ;  /* 0x000000ffff497224 */ /* 0x000fe200078e0023 */
[----:B------:R-:W-:Y:S02]  /*1280*/  F2FP.F16.E4M3.UNPACK_B R76, R42.H1 ;  /* 0x0000002aff4c723e */ /* 0x000fe400030006ff */
[----:B------:R-:W-:Y:S02]  /*1290*/  F2FP.F16.E4M3.UNPACK_B R77, R43.H1 ;  /* 0x0000002bff4d723e */ /* 0x000fe400030006ff */
[----:B------:R-:W-:Y:S02]  /*12a0*/  F2FP.F16.E4M3.UNPACK_B R48, R48.H1 ;  /* 0x00000030ff30723e */ /* 0x000fe400030006ff */
[----:B------:R-:W-:Y:S01]  /*12b0*/  HMMA.16816.F32 R40, R72, R40, R64 ;  /* 0x000000284828723c */ /* 0x000fe20000001840 */
[----:B------:R-:W-:Y:S01]  /*12c0*/  IMAD.MOV.U32 R64, RZ, RZ, R33 ;  /* 0x000000ffff407224 */ /* 0x000fe200078e0021 */
[----:B------:R-:W-:Y:S01]  /*12d0*/  F2FP.F16.E4M3.UNPACK_B R49, R49.H1 ;  /* 0x00000031ff31723e */ /* 0x000fe200030006ff */
[----:B------:R-:W-:-:S02]  /*12e0*/  IMAD.MOV.U32 R65, RZ, RZ, R35 ;  /* 0x000000ffff417224 */ /* 0x000fc400078e0023 */
[----:B------:R-:W-:Y:S02]  /*12f0*/  IMAD.MOV.U32 R66, RZ, RZ, R37 ;  /* 0x000000ffff427224 */ /* 0x000fe400078e0025 */
[----:B------:R-:W-:Y:S01]  /*1300*/  IMAD.MOV.U32 R67, RZ, RZ, R39 ;  /* 0x000000ffff437224 */ /* 0x000fe200078e0027 */
[----:B------:R-:W-:Y:S02]  /*1310*/  F2FP.F16.E4M3.UNPACK_B R72, R50.H1 ;  /* 0x00000032ff48723e */ /* 0x000fe400030006ff */
[----:B------:R-:W-:-:S04]  /*1320*/  F2FP.F16.E4M3.UNPACK_B R73, R51.H1 ;  /* 0x00000033ff49723e */ /* 0x000fc800030006ff */
[C---:B------:R-:W-:Y:S01]  /*1330*/  HMMA.16816.F32 R48, R64.reuse, R48, R52 ;  /* 0x000000304030723c */ /* 0x040fe20000001834 */
[----:B------:R-:W0:Y:S01]  /*1340*/  LDSM.16.M88.4 R52, [R104+0xe00] ;  /* 0x000e00006834783b */ /* 0x000e220000000200 */
[----:B------:R-:W-:Y:S02]  /*1350*/  F2FP.F16.E4M3.UNPACK_B R60, R60.H1 ;  /* 0x0000003cff3c723e */ /* 0x000fe400030006ff */
[----:B------:R-:W-:Y:S01]  /*1360*/  F2FP.F16.E4M3.UNPACK_B R61, R61.H1 ;  /* 0x0000003dff3d723e */ /* 0x000fe200030006ff */
[----:B------:R-:W-:Y:S01]  /*1370*/  IMAD.MOV.U32 R78, RZ, RZ, R37 ;  /* 0x000000ffff4e7224 */ /* 0x000fe200078e0025 */
[----:B------:R-:W-:Y:S02]  /*1380*/  BAR.SYNC.DEFER_BLOCKING 0x0 ;  /* 0x0000000000007b1d */ /* 0x000fe40000010000 */
[C---:B------:R-:W-:Y:S08]  /*1390*/  HMMA.16816.F32 R44, R64.reuse, R76, R44 ;  /* 0x0000004c402c723c */ /* 0x040ff0000000182c */
[----:B------:R-:W-:Y:S01]  /*13a0*/  HMMA.16816.F32 R56, R64, R72, R56 ;  /* 0x000000484038723c */ /* 0x000fe20000001838 */
[----:B------:R-:W-:Y:S01]  /*13b0*/  F2FP.F16.E4M3.UNPACK_B R72, R62 ;  /* 0x0000003eff48723e */ /* 0x000fe200020006ff */
[----:B------:R-:W-:Y:S01]  /*13c0*/  IMAD.MOV.U32 R64, RZ, RZ, R32 ;  /* 0x000000ffff407224 */ /* 0x000fe200078e0020 */
[----:B------:R-:W-:Y:S01]  /*13d0*/  F2FP.F16.E4M3.UNPACK_B R73, R63 ;  /* 0x0000003fff49723e */ /* 0x000fe200020006ff */
[----:B------:R-:W-:-:S02]  /*13e0*/  IMAD.MOV.U32 R65, RZ, RZ, R34 ;  /* 0x000000ffff417224 */ /* 0x000fc400078e0022 */
[----:B------:R-:W-:Y:S02]  /*13f0*/  IMAD.MOV.U32 R66, RZ, RZ, R36 ;  /* 0x000000ffff427224 */ /* 0x000fe400078e0024 */
[----:B------:R-:W-:-:S07]  /*1400*/  IMAD.MOV.U32 R67, RZ, RZ, R38 ;  /* 0x000000ffff437224 */ /* 0x000fce00078e0026 */
[----:B------:R-:W-:Y:S01]  /*1410*/  HMMA.16816.F32 R64, R64, R72, RZ ;  /* 0x000000484040723c */ /* 0x000fe200000018ff */
[----:B------:R-:W-:Y:S02]  /*1420*/  IMAD.MOV.U32 R72, RZ, RZ, R33 ;  /* 0x000000ffff487224 */ /* 0x000fe400078e0021 */
[----:B------:R-:W-:Y:S01]  /*1430*/  IMAD.MOV.U32 R73, RZ, RZ, R35 ;  /* 0x000000ffff497224 */ /* 0x000fe200078e0023 */
[----:B------:R-:W-:Y:S02]  /*1440*/  F2FP.F16.E4M3.UNPACK_B R76, R62.H1 ;  /* 0x0000003eff4c723e */ /* 0x000fe400030006ff */
[----:B------:R-:W-:-:S04]  /*1450*/  F2FP.F16.E4M3.UNPACK_B R77, R63.H1 ;  /* 0x0000003fff4d723e */ /* 0x000fc800030006ff */
[----:B------:R-:W-:Y:S01]  /*1460*/  HMMA.16816.F32 R60, R72, R60, R68 ;  /* 0x0000003c483c723c */ /* 0x000fe20000001844 */
[----:B------:R-:W-:Y:S02]  /*1470*/  IMAD.MOV.U32 R68, RZ, RZ, R33 ;  /* 0x000000ffff447224 */ /* 0x000fe400078e0021 */
[----:B------:R-:W-:Y:S02]  /*1480*/  IMAD.MOV.U32 R69, RZ, RZ, R35 ;  /* 0x000000ffff457224 */ /* 0x000fe400078e0023 */
[----:B------:R-:W-:Y:S02]  /*1490*/  IMAD.MOV.U32 R70, RZ, RZ, R37 ;  /* 0x000000ffff467224 */ /* 0x000fe400078e0025 */
[----:B------:R-:W-:Y:S01]  /*14a0*/  IMAD.MOV.U32 R71, RZ, RZ, R39 ;  /* 0x000000ffff477224 */ /* 0x000fe200078e0027 */
[----:B0-----:R-:W-:Y:S02]  /*14b0*/  F2FP.F16.E4M3.UNPACK_B R72, R52 ;  /* 0x00000034ff48723e */ /* 0x001fe400020006ff */
[----:B------:R-:W-:-:S04]  /*14c0*/  F2FP.F16.E4M3.UNPACK_B R73, R53 ;  /* 0x00000035ff49723e */ /* 0x000fc800020006ff */
[----:B------:R-:W-:Y:S01]  /*14d0*/  HMMA.16816.F32 R64, R68, R76, R64 ;  /* 0x0000004c4440723c */ /* 0x000fe20000001840 */
[----:B------:R-:W-:Y:S02]  /*14e0*/  IMAD.MOV.U32 R68, RZ, RZ, R32 ;  /* 0x000000ffff447224 */ /* 0x000fe400078e0020 */
[----:B------:R-:W-:Y:S02]  /*14f0*/  IMAD.MOV.U32 R69, RZ, RZ, R34 ;  /* 0x000000ffff457224 */ /* 0x000fe400078e0022 */
        /* <DEDUP_REMOVED lines=8> */
[----:B------:R-:W-:-:S07]  /*1580*/  IMAD.MOV.U32 R73, RZ, RZ, R34 ;  /* 0x000000ffff497224 */ /* 0x000fce00078e0022 */
[----:B------:R-:W-:Y:S01]  /*1590*/  HMMA.16816.F32 R72, R72, R76, RZ ;  /* 0x0000004c4848723c */ /* 0x000fe200000018ff */
[----:B------:R-:W-:Y:S01]  /*15a0*/  F2FP.F16.E4M3.UNPACK_B R52, R52.H1 ;  /* 0x00000034ff34723e */ /* 0x000fe200030006ff */
[----:B------:R-:W-:Y:S01]  /*15b0*/  IMAD.MOV.U32 R76, RZ, RZ, R33 ;  /* 0x000000ffff4c7224 */ /* 0x000fe200078e0021 */
[----:B------:R-:W-:Y:S01]  /*15c0*/  F2FP.F16.E4M3.UNPACK_B R53, R53.H1 ;  /* 0x00000035ff35723e */ /* 0x000fe200030006ff */
[----:B------:R-:W-:Y:S02]  /*15d0*/  IMAD.MOV.U32 R77, RZ, RZ, R35 ;  /* 0x000000ffff4d7224 */ /* 0x000fe400078e0023 */
[----:B------:R-:W-:Y:S02]  /*15e0*/  IMAD.MOV.U32 R79, RZ, RZ, R39 ;  /* 0x000000ffff4f7224 */ /* 0x000fe400078e0027 */
[----:B------:R-:W-:Y:S01]  /*15f0*/  IMAD.MOV.U32 R32, RZ, RZ, R33 ;  /* 0x000000ffff207224 */ /* 0x000fe200078e0021 */
[----:B------:R-:W-:Y:S01]  /*1600*/  F2FP.F16.E4M3.UNPACK_B R54, R54.H1 ;  /* 0x00000036ff36723e */ /* 0x000fe200030006ff */
[----:B------:R-:W-:Y:S01]  /*1610*/  IMAD.MOV.U32 R33, RZ, RZ, R35 ;  /* 0x000000ffff217224 */ /* 0x000fe200078e0023 */
[----:B------:R-:W-:Y:S01]  /*1620*/  F2FP.F16.E4M3.UNPACK_B R55, R55.H1 ;  /* 0x00000037ff37723e */ /* 0x000fe200030006ff */
[----:B------:R-:W-:-:S02]  /*1630*/  IMAD.MOV.U32 R34, RZ, RZ, R37 ;  /* 0x000000ffff227224 */ /* 0x000fc400078e0025 */
[----:B------:R-:W-:Y:S02]  /*1640*/  IMAD.MOV.U32 R35, RZ, RZ, R39 ;  /* 0x000000ffff237224 */ /* 0x000fe400078e0027 */
[----:B------:R-:W-:Y:S01]  /*1650*/  FMUL R36, R40, UR13 ;  /* 0x0000000d28247c20 */ /* 0x000fe20008400000 */
[----:B------:R-:W-:Y:S01]  /*1660*/  FMUL R37, R41, UR13 ;  /* 0x0000000d29257c20 */ /* 0x000fe20008400000 */
[----:B------:R-:W-:Y:S01]  /*1670*/  FMUL R38, R44, UR13 ;  /* 0x0000000d2c267c20 */ /* 0x000fe20008400000 */
[----:B------:R-:W-:Y:S01]  /*1680*/  HMMA.16816.F32 R68, R76, R52, R68 ;  /* 0x000000344c44723c */ /* 0x000fe20000001844 */
[----:B------:R-:W-:Y:S01]  /*1690*/  FMUL R39, R45, UR13 ;  /* 0x0000000d2d277c20 */ /* 0x000fe20008400000 */
[----:B------:R-:W-:Y:S02]  /*16a0*/  FMUL R52, R48, UR13 ;  /* 0x0000000d30347c20 */ /* 0x000fe40008400000 */
[----:B------:R-:W-:Y:S01]  /*16b0*/  FMNMX3 R38, R36, R37, R38, !PT ;  /* 0x0000002524267276 */ /* 0x000fe20007800026 */
[----:B------:R-:W-:-:S03]  /*16c0*/  FMUL R36, R49, UR13 ;  /* 0x0000000d31247c20 */ /* 0x000fc60008400000 */
[----:B------:R-:W-:Y:S01]  /*16d0*/  HMMA.16816.F32 R32, R32, R54, R72 ;  /* 0x000000362020723c */ /* 0x000fe20000001848 */
[----:B------:R-:W-:Y:S01]  /*16e0*/  FMUL R37, R56, UR13 ;  /* 0x0000000d38257c20 */ /* 0x000fe20008400000 */
[----:B------:R-:W-:Y:S01]  /*16f0*/  FMNMX3 R52, R38, R39, R52, !PT ;  /* 0x0000002726347276 */ /* 0x000fe20007800034 */
[----:B------:R-:W-:Y:S01]  /*1700*/  FMUL R38, R57, UR13 ;  /* 0x0000000d39267c20 */ /* 0x000fe20008400000 */
[----:B------:R-:W-:Y:S02]  /*1710*/  FMUL R39, R60, UR13 ;  /* 0x0000000d3c277c20 */ /* 0x000fe40008400000 */
[----:B------:R-:W-:Y:S01]  /*1720*/  FMNMX3 R52, R52, R36, R37, !PT ;  /* 0x0000002434347276 */ /* 0x000fe20007800025 */
[----:B------:R-:W-:Y:S01]  /*1730*/  FMUL R36, R61, UR13 ;  /* 0x0000000d3d247c20 */ /* 0x000fe20008400000 */
[----:B------:R-:W-:Y:S02]  /*1740*/  FMUL R37, R64, UR13 ;  /* 0x0000000d40257c20 */ /* 0x000fe40008400000 */
[----:B------:R-:W-:Y:S01]  /*1750*/  FMNMX3 R38, R52, R38, R39, !PT ;  /* 0x0000002634267276 */ /* 0x000fe20007800027 */
[----:B------:R-:W-:Y:S01]  /*1760*/  FMUL R39, R65, UR13 ;  /* 0x0000000d41277c20 */ /* 0x000fe20008400000 */
[----:B------:R-:W-:-:S02]  /*1770*/  FMUL R52, R68, UR13 ;  /* 0x0000000d44347c20 */ /* 0x000fc40008400000 */
[----:B------:R-:W-:Y:S01]  /*1780*/  FMNMX3 R36, R38, R36, R37, !PT ;  /* 0x0000002426247276 */ /* 0x000fe20007800025 */
[----:B------:R-:W-:-:S03]  /*1790*/  FMUL R37, R69, UR13 ;  /* 0x0000000d45257c20 */ /* 0x000fc60008400000 */
[----:B------:R-:W-:Y:S01]  /*17a0*/  FMNMX3 R36, R36, R39, R52, !PT ;  /* 0x0000002724247276 */ /* 0x000fe20007800034 */
[----:B------:R-:W-:Y:S01]  /*17b0*/  FMUL R38, R32, UR13 ;  /* 0x0000000d20267c20 */ /* 0x000fe20008400000 */
[----:B------:R-:W-:-:S04]  /*17c0*/  FMUL R53, R33, UR13 ;  /* 0x0000000d21357c20 */ /* 0x000fc80008400000 */
[----:B------:R-:W-:Y:S01]  /*17d0*/  FMNMX3 R36, R36, R37, R38, !PT ;  /* 0x0000002524247276 */ /* 0x000fe20007800026 */
[----:B------:R-:W-:Y:S01]  /*17e0*/  FMUL R37, R43, UR13 ;  /* 0x0000000d2b257c20 */ /* 0x000fe20008400000 */
[----:B------:R-:W-:Y:S02]  /*17f0*/  FMUL R38, R46, UR13 ;  /* 0x0000000d2e267c20 */ /* 0x000fe40008400000 */
[----:B------:R-:W-:Y:S01]  /*1800*/  FMNMX R53, R53, R36, !PT ;  /* 0x0000002435357209 */ /* 0x000fe20007800000 */
[----:B------:R-:W-:Y:S01]  /*1810*/  FMUL R36, R42, UR13 ;  /* 0x0000000d2a247c20 */ /* 0x000fe20008400000 */
[----:B------:R-:W-:Y:S01]  /*1820*/  FMUL R39, R47, UR13 ;  /* 0x0000000d2f277c20 */ /* 0x000fe20008400000 */
[----:B------:R-:W-:-:S03]  /*1830*/  FMUL R52, R50, UR13 ;  /* 0x0000000d32347c20 */ /* 0x000fc60008400000 */
        /* <DEDUP_REMOVED lines=10> */
[----:B------:R-:W-:Y:S01]  /*18e0*/  FMUL R39, R67, UR13 ;  /* 0x0000000d43277c20 */ /* 0x000fe20008400000 */
[----:B------:R-:W-:Y:S02]  /*18f0*/  FMUL R52, R70, UR13 ;  /* 0x0000000d46347c20 */ /* 0x000fe40008400000 */
[----:B------:R-:W-:Y:S01]  /*1900*/  FMNMX3 R36, R38, R36, R37, !PT ;  /* 0x0000002426247276 */ /* 0x000fe20007800025 */
[----:B------:R-:W-:-:S03]  /*1910*/  FMUL R38, R71, UR13 ;  /* 0x0000000d47267c20 */ /* 0x000fc60008400000 */
[----:B------:R-:W-:Y:S01]  /*1920*/  FMNMX3 R39, R36, R39, R52, !PT ;  /* 0x0000002724277276 */ /* 0x000fe20007800034 */
[----:B------:R-:W-:Y:S01]  /*1930*/  FMUL R36, R34, UR13 ;  /* 0x0000000d22247c20 */ /* 0x000fe20008400000 */
[----:B------:R-:W-:Y:S01]  /*1940*/  FMUL R37, R35, UR13 ;  /* 0x0000000d23257c20 */ /* 0x000fe20008400000 */
[----:B------:R-:W0:Y:S03]  /*1950*/  SHFL.BFLY PT, R54, R53, 0x2, 0x1f ;  /* 0x0c401f0035367f89 */ /* 0x000e2600000e0000 */
[----:B------:R-:W-:-:S04]  /*1960*/  FMNMX3 R36, R39, R38, R36, !PT ;  /* 0x0000002627247276 */ /* 0x000fc80007800024 */
[----:B------:R-:W-:-:S05]  /*1970*/  FMNMX R36, R37, R36, !PT ;  /* 0x0000002425247209 */ /* 0x000fca0007800000 */
[----:B------:R-:W1:Y:S01]  /*1980*/  SHFL.BFLY PT, R37, R36, 0x2, 0x1f ;  /* 0x0c401f0024257f89 */ /* 0x000e6200000e0000 */
[----:B0-----:R-:W-:-:S05]  /*1990*/  FMNMX R54, R53, R54, !PT ;  /* 0x0000003635367209 */ /* 0x001fca0007800000 */
[----:B------:R-:W0:Y:S01]  /*19a0*/  SHFL.BFLY PT, R72, R54, 0x1, 0x1f ;  /* 0x0c201f0036487f89 */ /* 0x000e2200000e0000 */
[----:B-1----:R-:W-:-:S05]  /*19b0*/  FMNMX R37, R36, R37, !PT ;  /* 0x0000002524257209 */ /* 0x002fca0007800000 */
[----:B------:R-:W1:Y:S01]  /*19c0*/  SHFL.BFLY PT, R73, R37, 0x1, 0x1f ;  /* 0x0c201f0025497f89 */ /* 0x000e6200000e0000 */
[----:B0-----:R-:W-:-:S05]  /*19d0*/  FMNMX3 R72, R54, R72, R109, !PT ;  /* 0x0000004836487276 */ /* 0x001fca000780006d */
[--C-:B------:R-:W-:Y:S01]  /*19e0*/  FFMA R40, R40, UR13, -R72.reuse ;  /* 0x0000000d28287c23 */ /* 0x100fe20008000848 */
[--C-:B------:R-:W-:Y:S01]  /*19f0*/  FFMA R41, R41, UR13, -R72.reuse ;  /* 0x0000000d29297c23 */ /* 0x100fe20008000848 */
[--C-:B------:R-:W-:Y:S01]  /*1a00*/  FFMA R44, R44, UR13, -R72.reuse ;  /* 0x0000000d2c2c7c23 */ /* 0x100fe20008000848 */
[----:B------:R-:W-:Y:S01]  /*1a10*/  FFMA R45, R45, UR13, -R72 ;  /* 0x0000000d2d2d7c23 */ /* 0x000fe20008000848 */
[----:B------:R-:W-:Y:S01]  /*1a20*/  FMUL R40, R40, 1.4426950216293334961 ;  /* 0x3fb8aa3b28287820 */ /* 0x000fe20000400000 */
[----:B------:R-:W-:Y:S01]  /*1a30*/  FMUL R41, R41, 1.4426950216293334961 ;  /* 0x3fb8aa3b29297820 */ /* 0x000fe20000400000 */
[----:B------:R-:W-:Y:S01]  /*1a40*/  FMUL R44, R44, 1.4426950216293334961 ;  /* 0x3fb8aa3b2c2c7820 */ /* 0x000fe20000400000 */
[----:B------:R-:W-:Y:S01]  /*1a50*/  FMUL R45, R45, 1.4426950216293334961 ;  /* 0x3fb8aa3b2d2d7820 */ /* 0x000fe20000400000 */
[----:B-1----:R-:W-:Y:S01]  /*1a60*/  FMNMX3 R73, R37, R73, R108, !PT ;  /* 0x0000004925497276 */ /* 0x002fe2000780006c */
[----:B------:R-:W-:Y:S04]  /*1a70*/  MUFU.EX2 R76, R40 ;  /* 0x00000028004c7308 */ /* 0x000fe80000000800 */
[--C-:B------:R-:W-:Y:S01]  /*1a80*/  FFMA R42, R42, UR13, -R73.reuse ;  /* 0x0000000d2a2a7c23 */ /* 0x100fe20008000849 */
[----:B------:R-:W-:-:S03]  /*1a90*/  FFMA R43, R43, UR13, -R73 ;  /* 0x0000000d2b2b7c23 */ /* 0x000fc60008000849 */
[----:B------:R-:W0:Y:S01]  /*1aa0*/  MUFU.EX2 R77, R41 ;  /* 0x00000029004d7308 */ /* 0x000e220000000800 */
[--C-:B------:R-:W-:Y:S01]  /*1ab0*/  FFMA R46, R46, UR13, -R73.reuse ;  /* 0x0000000d2e2e7c23 */ /* 0x100fe20008000849 */
[----:B------:R-:W-:Y:S01]  /*1ac0*/  FFMA R47, R47, UR13, -R73 ;  /* 0x0000000d2f2f7c23 */ /* 0x000fe20008000849 */
[----:B------:R-:W-:-:S05]  /*1ad0*/  FFMA R56, R56, UR13, -R72 ;  /* 0x0000000d38387c23 */ /* 0x000fca0008000848 */
[----:B------:R-:W-:Y:S01]  /*1ae0*/  MUFU.EX2 R78, R44 ;  /* 0x0000002c004e7308 */ /* 0x000fe20000000800 */
[----:B------:R-:W-:Y:S01]  /*1af0*/  FFMA R57, R57, UR13, -R72 ;  /* 0x0000000d39397c23 */ /* 0x000fe20008000848 */
[----:B------:R-:W-:Y:S01]  /*1b00*/  FMUL R42, R42, 1.4426950216293334961 ;  /* 0x3fb8aa3b2a2a7820 */ /* 0x000fe20000400000 */
[----:B------:R-:W-:-:S05]  /*1b10*/  FMUL R43, R43, 1.4426950216293334961 ;  /* 0x3fb8aa3b2b2b7820 */ /* 0x000fca0000400000 */
[----:B------:R-:W1:Y:S01]  /*1b20*/  MUFU.EX2 R119, R45 ;  /* 0x0000002d00777308 */ /* 0x000e620000000800 */
[--C-:B------:R-:W-:Y:S01]  /*1b30*/  FFMA R58, R58, UR13, -R73.reuse ;  /* 0x0000000d3a3a7c23 */ /* 0x100fe20008000849 */
[--C-:B------:R-:W-:Y:S01]  /*1b40*/  FFMA R59, R59, UR13, -R73.reuse ;  /* 0x0000000d3b3b7c23 */ /* 0x100fe20008000849 */
[--C-:B------:R-:W-:Y:S01]  /*1b50*/  FFMA R48, R48, UR13, -R72.reuse ;  /* 0x0000000d30307c23 */ /* 0x100fe20008000848 */
[----:B------:R-:W-:Y:S01]  /*1b60*/  FFMA R49, R49, UR13, -R72 ;  /* 0x0000000d31317c23 */ /* 0x000fe20008000848 */
[--C-:B------:R-:W-:Y:S01]  /*1b70*/  FFMA R50, R50, UR13, -R73.reuse ;  /* 0x0000000d32327c23 */ /* 0x100fe20008000849 */
[----:B------:R-:W-:Y:S01]  /*1b80*/  FFMA R51, R51, UR13, -R73 ;  /* 0x0000000d33337c23 */ /* 0x000fe20008000849 */
[----:B------:R-:W-:Y:S01]  /*1b90*/  FMUL R46, R46, 1.4426950216293334961 ;  /* 0x3fb8aa3b2e2e7820 */ /* 0x000fe20000400000 */
[----:B------:R-:W-:Y:S01]  /*1ba0*/  FMUL R47, R47, 1.4426950216293334961 ;  /* 0x3fb8aa3b2f2f7820 */ /* 0x000fe20000400000 */
[----:B--2---:R-:W-:Y:S01]  /*1bb0*/  STS.U8 [R105+UR6+0x800], R110 ;  /* 0x0008006e69007988 */ /* 0x004fe20008000006 */
[----:B------:R-:W-:Y:S01]  /*1bc0*/  FMUL R56, R56, 1.4426950216293334961 ;  /* 0x3fb8aa3b38387820 */ /* 0x000fe20000400000 */
[----:B------:R-:W-:Y:S01]  /*1bd0*/  FMUL R57, R57, 1.4426950216293334961 ;  /* 0x3fb8aa3b39397820 */ /* 0x000fe20000400000 */
[----:B------:R-:W-:Y:S01]  /*1be0*/  MUFU.EX2 R122, R42 ;  /* 0x0000002a007a7308 */ /* 0x000fe20000000800 */
[----:B---3--:R-:W-:Y:S01]  /*1bf0*/  STS.U8 [R105+UR6+0xa00], R112 ;  /* 0x000a007069007988 */ /* 0x008fe20008000006 */
[----:B------:R-:W-:Y:S01]  /*1c00*/  FMUL R58, R58, 1.4426950216293334961 ;  /* 0x3fb8aa3b3a3a7820 */ /* 0x000fe20000400000 */
[----:B------:R-:W-:-:S02]  /*1c10*/  FMUL R59, R59, 1.4426950216293334961 ;  /* 0x3fb8aa3b3b3b7820 */ /* 0x000fc40000400000 */
[----:B----4-:R-:W-:Y:S01]  /*1c20*/  STS.U8 [R105+UR6+0xc00], R114 ;  /* 0x000c007269007988 */ /* 0x010fe20008000006 */
[----:B------:R-:W-:Y:S02]  /*1c30*/  FMUL R48, R48, 1.4426950216293334961 ;  /* 0x3fb8aa3b30307820 */ /* 0x000fe40000400000 */
[----:B------:R2:W3:Y:S01]  /*1c40*/  MUFU.EX2 R123, R43 ;  /* 0x0000002b007b7308 */ /* 0x0004e20000000800 */
[----:B------:R-:W-:Y:S01]  /*1c50*/  STS.U8 [R105+UR6+0xe00], R116 ;  /* 0x000e007469007988 */ /* 0x000fe20008000006 */
[----:B------:R-:W-:Y:S01]  /*1c60*/  FMUL R49, R49, 1.4426950216293334961 ;  /* 0x3fb8aa3b31317820 */ /* 0x000fe20000400000 */
[----:B------:R-:W-:Y:S02]  /*1c70*/  FMUL R50, R50, 1.4426950216293334961 ;  /* 0x3fb8aa3b32327820 */ /* 0x000fe40000400000 */
[----:B------:R4:W-:Y:S01]  /*1c80*/  STS.U8 [R102+UR6+0x900], R113 ;  /* 0x0009007166007988 */ /* 0x0009e20008000006 */
[----:B------:R-:W-:-:S03]  /*1c90*/  FMUL R51, R51, 1.4426950216293334961 ;  /* 0x3fb8aa3b33337820 */ /* 0x000fc60000400000 */
[----:B-----5:R5:W-:Y:S01]  /*1ca0*/  STS.U8 [R102+UR6+0xb00], R111 ;  /* 0x000b006f66007988 */ /* 0x020be20008000006 */
[----:B------:R-:W-:Y:S03]  /*1cb0*/  MUFU.EX2 R124, R46 ;  /* 0x0000002e007c7308 */ /* 0x000fe60000000800 */
[----:B------:R-:W-:Y:S04]  /*1cc0*/  STS.U8 [R102+UR6+0xd00], R117 ;  /* 0x000d007566007988 */ /* 0x000fe80008000006 */
[----:B------:R-:W-:Y:S01]  /*1cd0*/  STS.U8 [R102+UR6+0xf00], R115 ;  /* 0x000f007366007988 */ /* 0x000fe20008000006 */
[----:B------:R1:W2:Y:S01]  /*1ce0*/  MUFU.EX2 R125, R47 ;  /* 0x0000002f007d7308 */ /* 0x0002a20000000800 */
[----:B------:R-:W-:Y:S01]  /*1cf0*/  BAR.SYNC.DEFER_BLOCKING 0x0 ;  /* 0x0000000000007b1d */ /* 0x000fe20000010000 */
[----:B0-----:R-:W-:-:S06]  /*1d00*/  F2FP.SATFINITE.E4M3.F32.PACK_AB_MERGE_C R36, R77, R76, RZ ;  /* 0x0000004c4d24723e */ /* 0x001fcc00048070ff */
[----:B------:R-:W-:Y:S01]  /*1d10*/  MUFU.EX2 R75, R56 ;  /* 0x00000038004b7308 */ /* 0x000fe20000000800 */
[----:B-1----:R-:W-:-:S07]  /*1d20*/  F2FP.SATFINITE.E4M3.F32.PACK_AB_MERGE_C R37, R119, R78, RZ ;  /* 0x0000004e7725723e */ /* 0x002fce00048070ff */
[----:B------:R-:W0:Y:S01]  /*1d30*/  MUFU.EX2 R74, R57 ;  /* 0x00000039004a7308 */ /* 0x000e220000000800 */
[----:B------:R-:W-:-:S07]  /*1d40*/  F2FP.F16.E4M3.UNPACK_B R36, R36 ;  /* 0x00000024ff24723e */ /* 0x000fce00020006ff */
[----:B------:R-:W-:Y:S01]  /*1d50*/  MUFU.EX2 R120, R58 ;  /* 0x0000003a00787308 */ /* 0x000fe20000000800 */
[----:B------:R-:W-:Y:S01]  /*1d60*/  F2FP.F16.E4M3.UNPACK_B R37, R37 ;  /* 0x00000025ff25723e */ /* 0x000fe200020006ff */
[----:B--2---:R-:W1:Y:S06]  /*1d70*/  LDSM.16.M88.4 R40, [R101+UR6+0x800] ;  /* 0x000800066528783b */ /* 0x004e6c0008000200 */
[----:B------:R-:W2:Y:S08]  /*1d80*/  MUFU.EX2 R79, R59 ;  /* 0x0000003b004f7308 */ /* 0x000eb00000000800 */
[----:B------:R-:W-:Y:S08]  /*1d90*/  MUFU.EX2 R118, R48 ;  /* 0x0000003000767308 */ /* 0x000ff00000000800 */
[----:B------:R-:W0:Y:S08]  /*1da0*/  MUFU.EX2 R121, R49 ;  /* 0x0000003100797308 */ /* 0x000e300000000800 */
[----:B------:R-:W-:Y:S08]  /*1db0*/  MUFU.EX2 R126, R50 ;  /* 0x00000032007e7308 */ /* 0x000ff00000000800 */
[----:B------:R-:W1:Y:S01]  /*1dc0*/  MUFU.EX2 R127, R51 ;  /* 0x00000033007f7308 */ /* 0x000e620000000800 */
[----:B------:R-:W-:-:S02]  /*1dd0*/  SEL R45, R36, R37, !P0 ;  /* 0x00000025242d7207 */ /* 0x000fc40004000000 */
[----:B------:R-:W-:Y:S02]  /*1de0*/  SEL R47, R37, R36, !P0 ;  /* 0x00000024252f7207 */ /* 0x000fe40004000000 */
[----:B---3--:R-:W-:Y:S02]  /*1df0*/  F2FP.SATFINITE.E4M3.F32.PACK_AB_MERGE_C R36, R123, R122, RZ ;  /* 0x0000007a7b24723e */ /* 0x008fe400048070ff */
[----:B------:R-:W-:Y:S02]  /*1e00*/  F2FP.SATFINITE.E4M3.F32.PACK_AB_MERGE_C R37, R125, R124, RZ ;  /* 0x0000007c7d25723e */ /* 0x000fe400048070ff */
[----:B0-----:R-:W-:Y:S02]  /*1e10*/  F2FP.SATFINITE.E4M3.F32.PACK_AB_MERGE_C R44, R74, R75, RZ ;  /* 0x0000004b4a2c723e */ /* 0x001fe400048070ff */
[----:B----4-:R-:W-:Y:S02]  /*1e20*/  F2FP.F16.E4M3.UNPACK_B R113, R36 ;  /* 0x00000024ff71723e */ /* 0x010fe400020006ff */
[----:B--2---:R-:W-:-:S02]  /*1e30*/  F2FP.SATFINITE.E4M3.F32.PACK_AB_MERGE_C R36, R79, R120, RZ ;  /* 0x000000784f24723e */ /* 0x004fc400048070ff */
[----:B------:R-:W-:Y:S02]  /*1e40*/  F2FP.SATFINITE.E4M3.F32.PACK_AB_MERGE_C R38, R121, R118, RZ ;  /* 0x000000767926723e */ /* 0x000fe400048070ff */
[----:B-1----:R-:W-:Y:S02]  /*1e50*/  F2FP.SATFINITE.E4M3.F32.PACK_AB_MERGE_C R39, R127, R126, RZ ;  /* 0x0000007e7f27723e */ /* 0x002fe400048070ff */
[----:B------:R-:W-:Y:S02]  /*1e60*/  F2FP.F16.E4M3.UNPACK_B R46, R37 ;  /* 0x00000025ff2e723e */ /* 0x000fe400020006ff */
[----:B------:R-:W-:Y:S02]  /*1e70*/  F2FP.F16.E4M3.UNPACK_B R37, R44 ;  /* 0x0000002cff25723e */ /* 0x000fe400020006ff */
[----:B------:R-:W-:Y:S01]  /*1e80*/  F2FP.F16.E4M3.UNPACK_B R44, R36 ;  /* 0x00000024ff2c723e */ /* 0x000fe200020006ff */
[----:B------:R-:W-:Y:S01]  /*1e90*/  FADD R36, -R72, R109 ;  /* 0x0000006d48247221 */ /* 0x000fe20000000100 */
[----:B------:R-:W-:-:S02]  /*1ea0*/  F2FP.F16.E4M3.UNPACK_B R38, R38 ;  /* 0x00000026ff26723e */ /* 0x000fc400020006ff */
[----:B------:R-:W-:Y:S01]  /*1eb0*/  F2FP.F16.E4M3.UNPACK_B R39, R39 ;  /* 0x00000027ff27723e */ /* 0x000fe200020006ff */
[----:B------:R-:W-:Y:S01]  /*1ec0*/  FMUL R58, R36, 1.4426950216293334961 ;  /* 0x3fb8aa3b243a7820 */ /* 0x000fe20000400000 */
[----:B------:R-:W-:Y:S02]  /*1ed0*/  SEL R51, R38, R37, !P0 ;  /* 0x0000002526337207 */ /* 0x000fe40004000000 */
[----:B-----5:R-:W-:Y:S02]  /*1ee0*/  SEL R111, R37, R38, !P0 ;  /* 0x00000026256f7207 */ /* 0x020fe40004000000 */
[----:B------:R-:W-:Y:S02]  /*1ef0*/  SEL R57, R39, R44, !P0 ;  /* 0x0000002c27397207 */ /* 0x000fe40004000000 */
[----:B------:R-:W-:Y:S02]  /*1f00*/  SEL R109, R44, R39, !P0 ;  /* 0x000000272c6d7207 */ /* 0x000fe40004000000 */
[----:B------:R-:W-:Y:S01]  /*1f10*/  LDSM.16.M88.4 R36, [R101+UR6+0xa00] ;  /* 0x000a00066524783b */ /* 0x000fe20008000200 */
[----:B------:R-:W-:Y:S01]  /*1f20*/  SEL R49, R113, R46, !P0 ;  /* 0x0000002e71317207 */ /* 0x000fe20004000000 */
[----:B------:R-:W-:Y:S01]  /*1f30*/  FADD R44, -R73, R108 ;  /* 0x0000006c492c7221 */ /* 0x000fe20000000100 */
[----:B------:R-:W-:-:S02]  /*1f40*/  SEL R113, R46, R113, !P0 ;  /* 0x000000712e717207 */ /* 0x000fc40004000000 */
[----:B------:R-:W-:Y:S01]  /*1f50*/  LOP3.LUT R108, R2, 0x1, RZ, 0x3c, !PT ;  /* 0x00000001026c7812 */ /* 0x000fe200078e3cff */
[----:B------:R-:W-:Y:S01]  /*1f60*/  FMUL R59, R44, 1.4426950216293334961 ;  /* 0x3fb8aa3b2c3b7820 */ /* 0x000fe20000400000 */
[----:B------:R0:W-:Y:S04]  /*1f70*/  SHFL.IDX PT, R116, R45, R2, 0x1f ;  /* 0x00001f022d747589 */ /* 0x0001e800000e0000 */
[----:B------:R-:W-:Y:S04]  /*1f80*/  SHFL.IDX PT, R114, R49, R2, 0x1f ;  /* 0x00001f0231727589 */ /* 0x000fe800000e0000 */
[----:B------:R-:W-:Y:S04]  /*1f90*/  SHFL.IDX PT, R112, R51, R2, 0x1f ;  /* 0x00001f0233707589 */ /* 0x000fe800000e0000 */
[----:B------:R-:W-:Y:S04]  /*1fa0*/  SHFL.IDX PT, R110, R57, R2, 0x1f ;  /* 0x00001f02396e7589 */ /* 0x000fe800000e0000 */
[----:B------:R-:W1:Y:S04]  /*1fb0*/  SHFL.IDX PT, R115, R47, R108, 0x1f ;  /* 0x00001f6c2f737589 */ /* 0x000e6800000e0000 */
[----:B------:R-:W2:Y:S04]  /*1fc0*/  SHFL.IDX PT, R113, R113, R108, 0x1f ;  /* 0x00001f6c71717589 */ /* 0x000ea800000e0000 */
[----:B------:R-:W3:Y:S04]  /*1fd0*/  SHFL.IDX PT, R111, R111, R108, 0x1f ;  /* 0x00001f6c6f6f7589 */ /* 0x000ee800000e0000 */
[----:B------:R-:W4:Y:S01]  /*1fe0*/  SHFL.IDX PT, R109, R109, R108, 0x1f ;  /* 0x00001f6c6d6d7589 */ /* 0x000f2200000e0000 */
[----:B------:R-:W5:Y:S08]  /*1ff0*/  MUFU.EX2 R58, R58 ;  /* 0x0000003a003a7308 */ /* 0x000f700000000800 */
[----:B------:R-:W3:Y:S01]  /*2000*/  MUFU.EX2 R59, R59 ;  /* 0x0000003b003b7308 */ /* 0x000ee20000000800 */
[----:B------:R-:W-:-:S02]  /*2010*/  F2FP.F16.E4M3.UNPACK_B R44, R40 ;  /* 0x00000028ff2c723e */ /* 0x000fc400020006ff */
[----:B0-----:R-:W-:Y:S01]  /*2020*/  F2FP.F16.E4M3.UNPACK_B R45, R41 ;  /* 0x00000029ff2d723e */ /* 0x001fe200020006ff */
[C---:B-----5:R-:W-:Y:S01]  /*2030*/  FMUL R52, R58.reuse, R28 ;  /* 0x0000001c3a347220 */ /* 0x060fe20000400000 */
[----:B------:R-:W-:Y:S01]  /*2040*/  FMUL R53, R58, R29 ;  /* 0x0000001d3a357220 */ /* 0x000fe20000400000 */
[----:B-1----:R-:W-:Y:S02]  /*2050*/  SEL R28, R116, R115, !P1 ;  /* 0x00000073741c7207 */ /* 0x002fe40004800000 */
[----:B--2---:R-:W-:Y:S01]  /*2060*/  SEL R29, R114, R113, !P1 ;  /* 0x00000071721d7207 */ /* 0x004fe20004800000 */
[C---:B---3--:R-:W-:Y:S01]  /*2070*/  FMUL R54, R59.reuse, R30 ;  /* 0x0000001e3b367220 */ /* 0x048fe20000400000 */
[C---:B------:R-:W-:Y:S01]  /*2080*/  FMUL R55, R59.reuse, R31 ;  /* 0x0000001f3b377220 */ /* 0x040fe20000400000 */
[----:B------:R-:W-:Y:S02]  /*2090*/  SEL R30, R112, R111, !P1 ;  /* 0x0000006f701e7207 */ /* 0x000fe40004800000 */
[----:B----4-:R-:W-:Y:S01]  /*20a0*/  SEL R31, R110, R109, !P1 ;  /* 0x0000006d6e1f7207 */ /* 0x010fe20004800000 */
[C---:B------:R-:W-:Y:S01]  /*20b0*/  FMUL R24, R58.reuse, R24 ;  /* 0x000000183a187220 */ /* 0x040fe20000400000 */
[----:B------:R-:W-:Y:S01]  /*20c0*/  FMUL R25, R58, R25 ;  /* 0x000000193a197220 */ /* 0x000fe20000400000 */
[C---:B------:R-:W-:Y:S01]  /*20d0*/  FMUL R26, R59.reuse, R26 ;  /* 0x0000001a3b1a7220 */ /* 0x040fe20000400000 */
[----:B------:R-:W-:-:S03]  /*20e0*/  FMUL R27, R59, R27 ;  /* 0x0000001b3b1b7220 */ /* 0x000fc60000400000 */
[----:B------:R-:W-:Y:S01]  /*20f0*/  HMMA.16816.F32 R52, R28, R44, R52 ;  /* 0x0000002c1c34723c */ /* 0x000fe20000001834 */
[----:B------:R-:W-:Y:S02]  /*2100*/  F2FP.F16.E4M3.UNPACK_B R44, R36 ;  /* 0x00000024ff2c723e */ /* 0x000fe400020006ff */
[----:B------:R-:W-:-:S07]  /*2110*/  F2FP.F16.E4M3.UNPACK_B R45, R37 ;  /* 0x00000025ff2d723e */ /* 0x000fce00020006ff */
[----:B------:R-:W-:Y:S01]  /*2120*/  HMMA.16816.F32 R24, R28, R44, R24 ;  /* 0x0000002c1c18723c */ /* 0x000fe20000001818 */
[----:B------:R-:W0:Y:S01]  /*2130*/  LDSM.16.M88.4 R44, [R101+UR6+0xc00] ;  /* 0x000c0006652c783b */ /* 0x000e220008000200 */
[C---:B------:R-:W-:Y:S01]  /*2140*/  FMUL R20, R58.reuse, R20 ;  /* 0x000000143a147220 */ /* 0x040fe20000400000 */
[----:B------:R-:W-:Y:S01]  /*2150*/  FMUL R21, R58, R21 ;  /* 0x000000153a157220 */ /* 0x000fe20000400000 */
[C---:B------:R-:W-:Y:S01]  /*2160*/  FMUL R22, R59.reuse, R22 ;  /* 0x000000163b167220 */ /* 0x040fe20000400000 */
[----:B------:R-:W-:Y:S01]  /*2170*/  FMUL R23, R59, R23 ;  /* 0x000000173b177220 */ /* 0x000fe20000400000 */
[----:B0-----:R-:W-:Y:S02]  /*2180*/  F2FP.F16.E4M3.UNPACK_B R48, R44 ;  /* 0x0000002cff30723e */ /* 0x001fe400020006ff */
[----:B------:R-:W-:-:S07]  /*2190*/  F2FP.F16.E4M3.UNPACK_B R49, R45 ;  /* 0x0000002dff31723e */ /* 0x000fce00020006ff */
[----:B------:R-:W-:Y:S01]  /*21a0*/  HMMA.16816.F32 R20, R28, R48, R20 ;  /* 0x000000301c14723c */ /* 0x000fe20000001814 */
[----:B------:R-:W0:Y:S01]  /*21b0*/  LDSM.16.M88.4 R48, [R101+UR6+0xe00] ;  /* 0x000e00066530783b */ /* 0x000e220008000200 */
[--C-:B------:R-:W-:Y:S01]  /*21c0*/  FFMA R64, R64, UR13, -R72.reuse ;  /* 0x0000000d40407c23 */ /* 0x100fe20008000848 */
[--C-:B------:R-:W-:Y:S01]  /*21d0*/  FFMA R65, R65, UR13, -R72.reuse ;  /* 0x0000000d41417c23 */ /* 0x100fe20008000848 */
[--C-:B------:R-:W-:Y:S01]  /*21e0*/  FFMA R60, R60, UR13, -R72.reuse ;  /* 0x0000000d3c3c7c23 */ /* 0x100fe20008000848 */
[--C-:B------:R-:W-:Y:S01]  /*21f0*/  FFMA R61, R61, UR13, -R72.reuse ;  /* 0x0000000d3d3d7c23 */ /* 0x100fe20008000848 */
[----:B------:R-:W-:Y:S01]  /*2200*/  FMUL R64, R64, 1.4426950216293334961 ;  /* 0x3fb8aa3b40407820 */ /* 0x000fe20000400000 */
[----:B------:R-:W-:Y:S01]  /*2210*/  FMUL R65, R65, 1.4426950216293334961 ;  /* 0x3fb8aa3b41417820 */ /* 0x000fe20000400000 */
[C---:B------:R-:W-:Y:S01]  /*2220*/  FMUL R16, R58.reuse, R16 ;  /* 0x000000103a107220 */ /* 0x040fe20000400000 */
[C---:B------:R-:W-:Y:S01]  /*2230*/  FMUL R18, R59.reuse, R18 ;  /* 0x000000123b127220 */ /* 0x040fe20000400000 */
[----:B------:R-:W-:Y:S01]  /*2240*/  FMUL R17, R58, R17 ;  /* 0x000000113a117220 */ /* 0x000fe20000400000 */
[----:B------:R-:W-:Y:S01]  /*2250*/  FMUL R19, R59, R19 ;  /* 0x000000133b137220 */ /* 0x000fe20000400000 */
[--C-:B------:R-:W-:Y:S01]  /*2260*/  FFMA R32, R32, UR13, -R72.reuse ;  /* 0x0000000d20207c23 */ /* 0x100fe20008000848 */
[----:B------:R-:W-:Y:S01]  /*2270*/  FFMA R33, R33, UR13, -R72 ;  /* 0x0000000d21217c23 */ /* 0x000fe20008000848 */
[----:B------:R-:W-:Y:S01]  /*2280*/  FMUL R60, R60, 1.4426950216293334961 ;  /* 0x3fb8aa3b3c3c7820 */ /* 0x000fe20000400000 */
[----:B------:R-:W-:Y:S01]  /*2290*/  FMUL R61, R61, 1.4426950216293334961 ;  /* 0x3fb8aa3b3d3d7820 */ /* 0x000fe20000400000 */
[----:B------:R-:W-:Y:S01]  /*22a0*/  FMUL R32, R32, 1.4426950216293334961 ;  /* 0x3fb8aa3b20207820 */ /* 0x000fe20000400000 */
[----:B------:R-:W-:Y:S01]  /*22b0*/  FMUL R33, R33, 1.4426950216293334961 ;  /* 0x3fb8aa3b21217820 */ /* 0x000fe20000400000 */
[----:B------:R-:W-:Y:S01]  /*22c0*/  MUFU.EX2 R117, R60 ;  /* 0x0000003c00757308 */ /* 0x000fe20000000800 */
[--C-:B------:R-:W-:Y:S01]  /*22d0*/  FFMA R66, R66, UR13, -R73.reuse ;  /* 0x0000000d42427c23 */ /* 0x100fe20008000849 */
[--C-:B------:R-:W-:Y:S01]  /*22e0*/  FFMA R67, R67, UR13, -R73.reuse ;  /* 0x0000000d43437c23 */ /* 0x100fe20008000849 */
[--C-:B------:R-:W-:Y:S01]  /*22f0*/  FFMA R62, R62, UR13, -R73.reuse ;  /* 0x0000000d3e3e7c23 */ /* 0x100fe20008000849 */
[----:B------:R-:W-:-:S04]  /*2300*/  FFMA R63, R63, UR13, -R73 ;  /* 0x0000000d3f3f7c23 */ /* 0x000fc80008000849 */
[----:B------:R-:W1:Y:S01]  /*2310*/  MUFU.EX2 R128, R61 ;  /* 0x0000003d00807308 */ /* 0x000e620000000800 */
[----:B------:R-:W-:Y:S01]  /*2320*/  FFMA R68, R68, UR13, -R72 ;  /* 0x0000000d44447c23 */ /* 0x000fe20008000848 */
[----:B------:R-:W-:-:S06]  /*2330*/  FADD R77, R76, R77 ;  /* 0x0000004d4c4d7221 */ /* 0x000fcc0000000000 */
[----:B------:R-:W-:Y:S01]  /*2340*/  MUFU.EX2 R64, R64 ;  /* 0x0000004000407308 */ /* 0x000fe20000000800 */
[----:B0-----:R-:W-:Y:S02]  /*2350*/  F2FP.F16.E4M3.UNPACK_B R56, R48 ;  /* 0x00000030ff38723e */ /* 0x001fe400020006ff */
[----:B------:R-:W-:-:S05]  /*2360*/  F2FP.F16.E4M3.UNPACK_B R57, R49 ;  /* 0x00000031ff39723e */ /* 0x000fca00020006ff */
[----:B------:R-:W0:Y:S01]  /*2370*/  MUFU.EX2 R65, R65 ;  /* 0x0000004100417308 */ /* 0x000e220000000800 */
[----:B------:R-:W-:Y:S01]  /*2380*/  FMUL R62, R62, 1.4426950216293334961 ;  /* 0x3fb8aa3b3e3e7820 */ /* 0x000fe20000400000 */
[----:B------:R-:W-:Y:S01]  /*2390*/  FMUL R63, R63, 1.4426950216293334961 ;  /* 0x3fb8aa3b3f3f7820 */ /* 0x000fe20000400000 */
[----:B------:R-:W-:Y:S05]  /*23a0*/  HMMA.16816.F32 R16, R28, R56, R16 ;  /* 0x000000381c10723c */ /* 0x000fea0000001810 */
[----:B------:R2:W-:Y:S01]  /*23b0*/  MUFU.EX2 R56, R32 ;  /* 0x0000002000387308 */ /* 0x0005e20000000800 */
[----:B------:R-:W-:Y:S01]  /*23c0*/  FMUL R57, R68, 1.4426950216293334961 ;  /* 0x3fb8aa3b44397820 */ /* 0x000fe20000400000 */
[----:B------:R-:W-:-:S06]  /*23d0*/  FADD R78, R78, R77 ;  /* 0x0000004d4e4e7221 */ /* 0x000fcc0000000000 */
[----:B------:R3:W-:Y:S01]  /*23e0*/  MUFU.EX2 R61, R33 ;  /* 0x00000021003d7308 */ /* 0x0007e20000000800 */
[----:B--2---:R-:W-:Y:S01]  /*23f0*/  FMUL R32, R66, 1.4426950216293334961 ;  /* 0x3fb8aa3b42207820 */ /* 0x004fe20000400000 */
[----:B------:R-:W-:Y:S01]  /*2400*/  FFMA R69, R69, UR13, -R72 ;  /* 0x0000000d45457c23 */ /* 0x000fe20008000848 */
[----:B---3--:R-:W-:-:S05]  /*2410*/  FMUL R33, R67, 1.4426950216293334961 ;  /* 0x3fb8aa3b43217820 */ /* 0x008fca0000400000 */
[----:B------:R2:W-:Y:S01]  /*2420*/  MUFU.EX2 R68, R62 ;  /* 0x0000003e00447308 */ /* 0x0005e20000000800 */
[--C-:B------:R-:W-:Y:S01]  /*2430*/  FFMA R70, R70, UR13, -R73.reuse ;  /* 0x0000000d46467c23 */ /* 0x100fe20008000849 */
[--C-:B------:R-:W-:Y:S01]  /*2440*/  FFMA R71, R71, UR13, -R73.reuse ;  /* 0x0000000d47477c23 */ /* 0x100fe20008000849 */
[--C-:B------:R-:W-:Y:S01]  /*2450*/  FFMA R34, R34, UR13, -R73.reuse ;  /* 0x0000000d22227c23 */ /* 0x100fe20008000849 */
[----:B------:R-:W-:-:S04]  /*2460*/  FFMA R35, R35, UR13, -R73 ;  /* 0x0000000d23237c23 */ /* 0x000fc80008000849 */
[----:B------:R3:W4:Y:S01]  /*2470*/  MUFU.EX2 R77, R63 ;  /* 0x0000003f004d7308 */ /* 0x0007220000000800 */
[----:B------:R-:W-:Y:S01]  /*2480*/  FMUL R60, R69, 1.4426950216293334961 ;  /* 0x3fb8aa3b453c7820 */ /* 0x000fe20000400000 */
[----:B--2---:R-:W-:Y:S01]  /*2490*/  FMUL R62, R70, 1.4426950216293334961 ;  /* 0x3fb8aa3b463e7820 */ /* 0x004fe20000400000 */
[----:B------:R-:W-:-:S05]  /*24a0*/  FMUL R34, R34, 1.4426950216293334961 ;  /* 0x3fb8aa3b22227820 */ /* 0x000fca0000400000 */
[----:B------:R-:W-:Y:S01]  /*24b0*/  MUFU.EX2 R32, R32 ;  /* 0x0000002000207308 */ /* 0x000fe20000000800 */
[----:B---3--:R-:W-:Y:S01]  /*24c0*/  FMUL R63, R71, 1.4426950216293334961 ;  /* 0x3fb8aa3b473f7820 */ /* 0x008fe20000400000 */
[----:B------:R-:W-:-:S06]  /*24d0*/  FMUL R35, R35, 1.4426950216293334961 ;  /* 0x3fb8aa3b23237820 */ /* 0x000fcc0000400000 */
[----:B------:R-:W2:Y:S01]  /*24e0*/  MUFU.EX2 R33, R33 ;  /* 0x0000002100217308 */ /* 0x000ea20000000800 */
[----:B-1----:R-:W-:Y:S02]  /*24f0*/  F2FP.SATFINITE.E4M3.F32.PACK_AB_MERGE_C R28, R128, R117, RZ ;  /* 0x00000075801c723e */ /* 0x002fe400048070ff */
[----:B0-----:R-:W-:Y:S01]  /*2500*/  F2FP.SATFINITE.E4M3.F32.PACK_AB_MERGE_C R30, R65, R64, RZ ;  /* 0x00000040411e723e */ /* 0x001fe200048070ff */
[----:B------:R-:W-:Y:S01]  /*2510*/  FADD R123, R122, R123 ;  /* 0x0000007b7a7b7221 */ /* 0x000fe20000000000 */
[----:B------:R-:W-:Y:S02]  /*2520*/  F2FP.F16.E4M3.UNPACK_B R28, R28 ;  /* 0x0000001cff1c723e */ /* 0x000fe400020006ff */
[----:B------:R-:W-:Y:S01]  /*2530*/  F2FP.F16.E4M3.UNPACK_B R67, R30 ;  /* 0x0000001eff43723e */ /* 0x000fe200020006ff */
[----:B------:R-:W-:Y:S01]  /*2540*/  MUFU.EX2 R57, R57 ;  /* 0x0000003900397308 */ /* 0x000fe20000000800 */
[----:B------:R-:W-:Y:S01]  /*2550*/  FADD R29, R119, R78 ;  /* 0x0000004e771d7221 */ /* 0x000fe20000000000 */
[----:B------:R-:W-:Y:S01]  /*2560*/  FADD R124, R124, R123 ;  /* 0x0000007b7c7c7221 */ /* 0x000fe20000000000 */
[----:B------:R-:W-:-:S05]  /*2570*/  SEL R119, R28, R67, !P0 ;  /* 0x000000431c777207 */ /* 0x000fca0004000000 */
[----:B------:R-:W0:Y:S01]  /*2580*/  MUFU.EX2 R60, R60 ;  /* 0x0000003c003c7308 */ /* 0x000e220000000800 */
[----:B------:R-:W-:-:S07]  /*2590*/  SEL R67, R67, R28, !P0 ;  /* 0x0000001c43437207 */ /* 0x000fce0004000000 */
[----:B------:R-:W-:Y:S01]  /*25a0*/  MUFU.EX2 R62, R62 ;  /* 0x0000003e003e7308 */ /* 0x000fe20000000800 */
[----:B----4-:R-:W-:-:S07]  /*25b0*/  F2FP.SATFINITE.E4M3.F32.PACK_AB_MERGE_C R28, R77, R68, RZ ;  /* 0x000000444d1c723e */ /* 0x010fce00048070ff */
[----:B------:R-:W1:Y:S01]  /*25c0*/  MUFU.EX2 R63, R63 ;  /* 0x0000003f003f7308 */ /* 0x000e620000000800 */
[----:B--2---:R-:W-:-:S07]  /*25d0*/  F2FP.SATFINITE.E4M3.F32.PACK_AB_MERGE_C R30, R33, R32, RZ ;  /* 0x00000020211e723e */ /* 0x004fce00048070ff */
[----:B------:R-:W-:Y:S08]  /*25e0*/  MUFU.EX2 R34, R34 ;  /* 0x0000002200227308 */ /* 0x000ff00000000800 */
[----:B------:R-:W2:Y:S01]  /*25f0*/  MUFU.EX2 R35, R35 ;  /* 0x0000002300237308 */ /* 0x000ea20000000800 */
[----:B------:R-:W-:Y:S01]  /*2600*/  FADD R31, R125, R124 ;  /* 0x0000007c7d1f7221 */ /* 0x000fe20000000000 */
[----:B------:R-:W-:-:S02]  /*2610*/  F2FP.F16.E4M3.UNPACK_B R28, R28 ;  /* 0x0000001cff1c723e */ /* 0x000fc400020006ff */
[----:B------:R-:W-:Y:S01]  /*2620*/  F2FP.F16.E4M3.UNPACK_B R125, R30 ;  /* 0x0000001eff7d723e */ /* 0x000fe200020006ff */
[----:B------:R-:W-:Y:S01]  /*2630*/  FADD R66, R118, R29 ;  /* 0x0000001d76427221 */ /* 0x000fe20000000000 */
[----:B------:R-:W-:Y:S02]  /*2640*/  FADD R126, R126, R31 ;  /* 0x0000001f7e7e7221 */ /* 0x000fe40000000000 */
[----:B------:R-:W-:Y:S02]  /*2650*/  SEL R71, R28, R125, !P0 ;  /* 0x0000007d1c477207 */ /* 0x000fe40004000000 */
[----:B------:R-:W-:Y:S02]  /*2660*/  SEL R125, R125, R28, !P0 ;  /* 0x0000001c7d7d7207 */ /* 0x000fe40004000000 */
[----:B0-----:R-:W-:Y:S02]  /*2670*/  F2FP.SATFINITE.E4M3.F32.PACK_AB_MERGE_C R28, R60, R57, RZ ;  /* 0x000000393c1c723e */ /* 0x001fe400048070ff */
[----:B------:R-:W-:-:S02]  /*2680*/  F2FP.SATFINITE.E4M3.F32.PACK_AB_MERGE_C R29, R61, R56, RZ ;  /* 0x000000383d1d723e */ /* 0x000fc400048070ff */
[----:B-1----:R-:W-:Y:S02]  /*2690*/  F2FP.SATFINITE.E4M3.F32.PACK_AB_MERGE_C R69, R63, R62, RZ ;  /* 0x0000003e3f45723e */ /* 0x002fe400048070ff */
[----:B--2---:R-:W-:Y:S01]  /*26a0*/  F2FP.SATFINITE.E4M3.F32.PACK_AB_MERGE_C R70, R35, R34, RZ ;  /* 0x000000222346723e */ /* 0x004fe200048070ff */
[----:B------:R-:W-:Y:S01]  /*26b0*/  FADD R66, R121, R66 ;  /* 0x0000004279427221 */ /* 0x000fe20000000000 */
[----:B------:R-:W-:Y:S01]  /*26c0*/  FADD R127, R127, R126 ;  /* 0x0000007e7f7f7221 */ /* 0x000fe20000000000 */
[----:B------:R-:W-:Y:S02]  /*26d0*/  F2FP.F16.E4M3.UNPACK_B R28, R28 ;  /* 0x0000001cff1c723e */ /* 0x000fe400020006ff */
[----:B------:R-:W-:Y:S02]  /*26e0*/  F2FP.F16.E4M3.UNPACK_B R29, R29 ;  /* 0x0000001dff1d723e */ /* 0x000fe400020006ff */
[----:B------:R-:W-:Y:S02]  /*26f0*/  SEL R31, R109, R110, !P1 ;  /* 0x0000006e6d1f7207 */ /* 0x000fe40004800000 */
[----:B------:R-:W-:-:S02]  /*2700*/  F2FP.F16.E4M3.UNPACK_B R76, R69 ;  /* 0x00000045ff4c723e */ /* 0x000fc400020006ff */
[----:B------:R-:W-:Y:S01]  /*2710*/  F2FP.F16.E4M3.UNPACK_B R109, R70 ;  /* 0x00000046ff6d723e */ /* 0x000fe200020006ff */
[----:B------:R-:W-:Y:S01]  /*2720*/  FADD R75, R75, R66 ;  /* 0x000000424b4b7221 */ /* 0x000fe20000000000 */
[----:B------:R-:W-:Y:S01]  /*2730*/  FADD R120, R120, R127 ;  /* 0x0000007f78787221 */ /* 0x000fe20000000000 */
[----:B------:R-:W-:Y:S02]  /*2740*/  SEL R123, R28, R29, !P0 ;  /* 0x0000001d1c7b7207 */ /* 0x000fe40004000000 */
[----:B------:R-:W-:Y:S02]  /*2750*/  SEL R129, R29, R28, !P0 ;  /* 0x0000001c1d817207 */ /* 0x000fe40004000000 */
[----:B------:R-:W-:Y:S02]  /*2760*/  SEL R28, R115, R116, !P1 ;  /* 0x00000074731c7207 */ /* 0x000fe40004800000 */
[----:B------:R-:W-:Y:S02]  /*2770*/  SEL R29, R113, R114, !P1 ;  /* 0x00000072711d7207 */ /* 0x000fe40004800000 */
[----:B------:R-:W-:-:S02]  /*2780*/  SEL R30, R111, R112, !P1 ;  /* 0x000000706f1e7207 */ /* 0x000fc40004800000 */
[----:B------:R-:W-:Y:S02]  /*2790*/  F2FP.F16.E4M3.UNPACK_B R40, R40.H1 ;  /* 0x00000028ff28723e */ /* 0x000fe400030006ff */
[----:B------:R-:W-:Y:S02]  /*27a0*/  F2FP.F16.E4M3.UNPACK_B R41, R41.H1 ;  /* 0x00000029ff29723e */ /* 0x000fe400030006ff */
[----:B------:R-:W-:Y:S01]  /*27b0*/  SEL R69, R76, R109, !P0 ;  /* 0x0000006d4c457207 */ /* 0x000fe20004000000 */
[----:B------:R-:W-:Y:S01]  /*27c0*/  FADD R79, R79, R120 ;  /* 0x000000784f4f7221 */ /* 0x000fe20000000000 */
[----:B------:R-:W-:Y:S01]  /*27d0*/  SEL R109, R109, R76, !P0 ;  /* 0x0000004c6d6d7207 */ /* 0x000fe20004000000 */
[----:B------:R-:W-:Y:S02]  /*27e0*/  FADD R76, R74, R75 ;  /* 0x0000004b4a4c7221 */ /* 0x000fe40000000000 */
[----:B------:R-:W-:Y:S01]  /*27f0*/  FADD R68, R68, R79 ;  /* 0x0000004f44447221 */ /* 0x000fe20000000000 */
[----:B------:R-:W-:Y:S01]  /*2800*/  HMMA.16816.F32 R52, R28, R40, R52 ;  /* 0x000000281c34723c */ /* 0x000fe20000001834 */
[----:B------:R-:W-:Y:S01]  /*2810*/  FADD R117, R117, R76 ;  /* 0x0000004c75757221 */ /* 0x000fe20000000000 */
[----:B------:R-:W-:Y:S01]  /*2820*/  SHFL.IDX PT, R67, R67, R108, 0x1f ;  /* 0x00001f6c43437589 */ /* 0x000fe200000e0000 */
[----:B------:R-:W-:Y:S01]  /*2830*/  F2FP.F16.E4M3.UNPACK_B R36, R36.H1 ;  /* 0x00000024ff24723e */ /* 0x000fe200030006ff */
[----:B------:R-:W-:-:S02]  /*2840*/  FADD R77, R77, R68 ;  /* 0x000000444d4d7221 */ /* 0x000fc40000000000 */
[----:B------:R-:W-:Y:S01]  /*2850*/  SHFL.IDX PT, R66, R125, R108, 0x1f ;  /* 0x00001f6c7d427589 */ /* 0x000fe200000e0000 */
[----:B------:R-:W-:Y:S01]  /*2860*/  F2FP.F16.E4M3.UNPACK_B R37, R37.H1 ;  /* 0x00000025ff25723e */ /* 0x000fe200030006ff */
[----:B------:R-:W-:Y:S02]  /*2870*/  FADD R117, R128, R117 ;  /* 0x0000007580757221 */ /* 0x000fe40000000000 */
[----:B------:R-:W-:Y:S04]  /*2880*/  SHFL.IDX PT, R41, R129, R108, 0x1f ;  /* 0x00001f6c81297589 */ /* 0x000fe800000e0000 */
[----:B------:R-:W-:Y:S04]  /*2890*/  SHFL.IDX PT, R40, R109, R108, 0x1f ;  /* 0x00001f6c6d287589 */ /* 0x000fe800000e0000 */
[----:B------:R-:W0:Y:S04]  /*28a0*/  SHFL.IDX PT, R74, R119, R2, 0x1f ;  /* 0x00001f02774a7589 */ /* 0x000e2800000e0000 */
[----:B------:R-:W1:Y:S04]  /*28b0*/  SHFL.IDX PT, R71, R71, R2, 0x1f ;  /* 0x00001f0247477589 */ /* 0x000e6800000e0000 */
[----:B------:R-:W2:Y:S04]  /*28c0*/  SHFL.IDX PT, R70, R123, R2, 0x1f ;  /* 0x00001f027b467589 */ /* 0x000ea800000e0000 */
[----:B------:R-:W3:Y:S01]  /*28d0*/  SHFL.IDX PT, R69, R69, R2, 0x1f ;  /* 0x00001f0245457589 */ /* 0x000ee200000e0000 */
[----:B------:R-:W-:Y:S01]  /*28e0*/  FADD R64, R64, R117 ;  /* 0x0000007540407221 */ /* 0x000fe20000000000 */
[----:B------:R-:W-:Y:S01]  /*28f0*/  FADD R32, R32, R77 ;  /* 0x0000004d20207221 */ /* 0x000fe20000000000 */
[----:B------:R-:W-:Y:S02]  /*2900*/  HMMA.16816.F32 R24, R28, R36, R24 ;  /* 0x000000241c18723c */ /* 0x000fe40000001818 */
[----:B------:R-:W-:Y:S01]  /*2910*/  FADD R64, R65, R64 ;  /* 0x0000004041407221 */ /* 0x000fe20000000000 */
[----:B------:R-:W-:Y:S01]  /*2920*/  FADD R37, R33, R32 ;  /* 0x0000002021257221 */ /* 0x000fe20000000000 */
[----:B------:R-:W-:-:S02]  /*2930*/  F2FP.F16.E4M3.UNPACK_B R44, R44.H1 ;  /* 0x0000002cff2c723e */ /* 0x000fc400030006ff */
[----:B------:R-:W-:Y:S01]  /*2940*/  FADD R57, R57, R64 ;  /* 0x0000004039397221 */ /* 0x000fe20000000000 */
[----:B------:R-:W-:Y:S01]  /*2950*/  FADD R62, R62, R37 ;  /* 0x000000253e3e7221 */ /* 0x000fe20000000000 */
[----:B------:R-:W-:Y:S02]  /*2960*/  F2FP.F16.E4M3.UNPACK_B R45, R45.H1 ;  /* 0x0000002dff2d723e */ /* 0x000fe400030006ff */
[----:B------:R-:W-:Y:S02]  /*2970*/  F2FP.F16.E4M3.UNPACK_B R48, R48.H1 ;  /* 0x00000030ff30723e */ /* 0x000fe400030006ff */
[----:B------:R-:W-:Y:S01]  /*2980*/  F2FP.F16.E4M3.UNPACK_B R49, R49.H1 ;  /* 0x00000031ff31723e */ /* 0x000fe200030006ff */
[----:B------:R-:W-:Y:S01]  /*2990*/  FADD R57, R60, R57 ;  /* 0x000000393c397221 */ /* 0x000fe20000000000 */
[----:B------:R-:W-:Y:S01]  /*29a0*/  FADD R63, R63, R62 ;  /* 0x0000003e3f3f7221 */ /* 0x000fe20000000000 */
[----:B------:R-:W-:Y:S02]  /*29b0*/  HMMA.16816.F32 R20, R28, R44, R20 ;  /* 0x0000002c1c14723c */ /* 0x000fe40000001814 */
[----:B------:R-:W-:Y:S01]  /*29c0*/  FADD R56, R56, R57 ;  /* 0x0000003938387221 */ /* 0x000fe20000000000 */
[----:B------:R-:W-:Y:S01]  /*29d0*/  FADD R34, R34, R63 ;  /* 0x0000003f22227221 */ /* 0x000fe20000000000 */
[----:B------:R-:W-:-:S02]  /*29e0*/  F2FP.F16.E4M3.UNPACK_B R32, R42 ;  /* 0x0000002aff20723e */ /* 0x000fc400020006ff */
[----:B------:R-:W-:Y:S02]  /*29f0*/  F2FP.F16.E4M3.UNPACK_B R33, R43 ;  /* 0x0000002bff21723e */ /* 0x000fe400020006ff */
[----:B------:R-:W-:Y:S01]  /*2a00*/  HMMA.16816.F32 R28, R28, R48, R16 ;  /* 0x000000301c1c723c */ /* 0x000fe20000001810 */
[----:B0-----:R-:W-:Y:S02]  /*2a10*/  SEL R16, R74, R67, !P1 ;  /* 0x000000434a107207 */ /* 0x001fe40004800000 */
[----:B-1----:R-:W-:Y:S02]  /*2a20*/  SEL R17, R71, R66, !P1 ;  /* 0x0000004247117207 */ /* 0x002fe40004800000 */
[----:B--2---:R-:W-:Y:S02]  /*2a30*/  SEL R18, R70, R41, !P1 ;  /* 0x0000002946127207 */ /* 0x004fe40004800000 */
[----:B---3--:R-:W-:Y:S01]  /*2a40*/  SEL R19, R69, R40, !P1 ;  /* 0x0000002845137207 */ /* 0x008fe20004800000 */
[----:B------:R-:W-:Y:S01]  /*2a50*/  FADD R56, R61, R56 ;  /* 0x000000383d387221 */ /* 0x000fe20000000000 */
[----:B------:R-:W-:-:S04]  /*2a60*/  FADD R44, R35, R34 ;  /* 0x00000022232c7221 */ /* 0x000fc80000000000 */
[----:B------:R-:W0:Y:S01]  /*2a70*/  SHFL.BFLY PT, R45, R56, 0x2, 0x1f ;  /* 0x0c401f00382d7f89 */ /* 0x000e2200000e0000 */
[----:B------:R-:W-:Y:S01]  /*2a80*/  HMMA.16816.F32 R52, R16, R32, R52 ;  /* 0x000000201034723c */ /* 0x000fe20000001834 */
[----:B------:R-:W-:Y:S02]  /*2a90*/  F2FP.F16.E4M3.UNPACK_B R32, R38 ;  /* 0x00000026ff20723e */ /* 0x000fe400020006ff */
[----:B------:R-:W1:Y:S01]  /*2aa0*/  SHFL.BFLY PT, R49, R44, 0x2, 0x1f ;  /* 0x0c401f002c317f89 */ /* 0x000e6200000e0000 */
[----:B------:R-:W-:-:S07]  /*2ab0*/  F2FP.F16.E4M3.UNPACK_B R33, R39 ;  /* 0x00000027ff21723e */ /* 0x000fce00020006ff */
[C---:B------:R-:W-:Y:S01]  /*2ac0*/  HMMA.16816.F32 R24, R16.reuse, R32, R24 ;  /* 0x000000201018723c */ /* 0x040fe20000001818 */
[----:B------:R-:W-:Y:S02]  /*2ad0*/  F2FP.F16.E4M3.UNPACK_B R32, R46 ;  /* 0x0000002eff20723e */ /* 0x000fe400020006ff */
[----:B------:R-:W-:Y:S02]  /*2ae0*/  F2FP.F16.E4M3.UNPACK_B R33, R47 ;  /* 0x0000002fff21723e */ /* 0x000fe400020006ff */
[----:B------:R-:W-:Y:S02]  /*2af0*/  F2FP.F16.E4M3.UNPACK_B R36, R50 ;  /* 0x00000032ff24723e */ /* 0x000fe400020006ff */
[----:B------:R-:W-:Y:S02]  /*2b00*/  F2FP.F16.E4M3.UNPACK_B R37, R51 ;  /* 0x00000033ff25723e */ /* 0x000fe400020006ff */
[----:B------:R-:W-:Y:S01]  /*2b10*/  SEL R34, R41, R70, !P1 ;  /* 0x0000004629227207 */ /* 0x000fe20004800000 */
[----:B------:R-:W-:Y:S01]  /*2b20*/  HMMA.16816.F32 R20, R16, R32, R20 ;  /* 0x000000201014723c */ /* 0x000fe20000001814 */
[----:B------:R-:W-:-:S02]  /*2b30*/  SEL R32, R67, R74, !P1 ;  /* 0x0000004a43207207 */ /* 0x000fc40004800000 */
[----:B------:R-:W-:Y:S02]  /*2b40*/  SEL R33, R66, R71, !P1 ;  /* 0x0000004742217207 */ /* 0x000fe40004800000 */
[----:B------:R-:W-:Y:S02]  /*2b50*/  SEL R35, R40, R69, !P1 ;  /* 0x0000004528237207 */ /* 0x000fe40004800000 */
[----:B------:R-:W-:Y:S02]  /*2b60*/  F2FP.F16.E4M3.UNPACK_B R38, R38.H1 ;  /* 0x00000026ff26723e */ /* 0x000fe400030006ff */
[----:B------:R-:W-:Y:S01]  /*2b70*/  F2FP.F16.E4M3.UNPACK_B R39, R39.H1 ;  /* 0x00000027ff27723e */ /* 0x000fe200030006ff */
[----:B0-----:R-:W-:Y:S01]  /*2b80*/  FADD R45, R56, R45 ;  /* 0x0000002d382d7221 */ /* 0x001fe20000000000 */
[----:B-1----:R-:W-:Y:S01]  /*2b90*/  FADD R49, R44, R49 ;  /* 0x000000312c317221 */ /* 0x002fe20000000000 */
[----:B------:R-:W-:Y:S03]  /*2ba0*/  HMMA.16816.F32 R16, R16, R36, R28 ;  /* 0x000000241010723c */ /* 0x000fe6000000181c */
[----:B------:R-:W-:Y:S05]  /*2bb0*/  SHFL.BFLY PT, R36, R45, 0x1, 0x1f ;  /* 0x0c201f002d247f89 */ /* 0x000fea00000e0000 */
[----:B------:R-:W-:Y:S01]  /*2bc0*/  HMMA.16816.F32 R24, R32, R38, R24 ;  /* 0x000000262018723c */ /* 0x000fe20000001818 */
[----:B------:R-:W0:Y:S01]  /*2bd0*/  SHFL.BFLY PT, R38, R49, 0x1, 0x1f ;  /* 0x0c201f0031267f89 */ /* 0x000e2200000e0000 */
[----:B------:R-:W-:Y:S01]  /*2be0*/  UIADD3 UR5, UPT, UPT, UR5, 0x40, URZ ;  /* 0x0000004005057890 */ /* 0x000fe2000fffe0ff */
[----:B------:R-:W-:-:S02]  /*2bf0*/  F2FP.F16.E4M3.UNPACK_B R42, R42.H1 ;  /* 0x0000002aff2a723e */ /* 0x000fc400030006ff */
[----:B------:R-:W-:Y:S01]  /*2c00*/  F2FP.F16.E4M3.UNPACK_B R43, R43.H1 ;  /* 0x0000002bff2b723e */ /* 0x000fe200030006ff */
[----:B------:R-:W-:Y:S01]  /*2c10*/  UISETP.GE.AND UP0, UPT, UR5, UR12, UPT ;  /* 0x0000000c0500728c */ /* 0x000fe2000bf06270 */
[----:B------:R-:W-:Y:S02]  /*2c20*/  F2FP.F16.E4M3.UNPACK_B R46, R46.H1 ;  /* 0x0000002eff2e723e */ /* 0x000fe400030006ff */
[----:B------:R-:W-:Y:S02]  /*2c30*/  F2FP.F16.E4M3.UNPACK_B R47, R47.H1 ;  /* 0x0000002fff2f723e */ /* 0x000fe400030006ff */
[----:B------:R-:W-:Y:S02]  /*2c40*/  F2FP.F16.E4M3.UNPACK_B R50, R50.H1 ;  /* 0x00000032ff32723e */ /* 0x000fe400030006ff */
[----:B------:R-:W-:Y:S01]  /*2c50*/  F2FP.F16.E4M3.UNPACK_B R51, R51.H1 ;  /* 0x00000033ff33723e */ /* 0x000fe200030006ff */
[----:B------:R-:W-:Y:S01]  /*2c60*/  HMMA.16816.F32 R28, R32, R42, R52 ;  /* 0x0000002a201c723c */ /* 0x000fe20000001834 */
[----:B------:R-:W-:-:S02]  /*2c70*/  IMAD R100, R15, 0x40, R100 ;  /* 0x000000400f647824 */ /* 0x000fc400078e0264 */
[----:B------:R-:W-:-:S05]  /*2c80*/  IMAD.MOV.U32 R109, RZ, RZ, R72 ;  /* 0x000000ffff6d7224 */ /* 0x000fca00078e0048 */
[----:B------:R-:W-:Y:S01]  /*2c90*/  HMMA.16816.F32 R20, R32, R46, R20 ;  /* 0x0000002e2014723c */ /* 0x000fe20000001814 */
[----:B0-----:R-:W-:-:S07]  /*2ca0*/  FADD R38, R49, R38 ;  /* 0x0000002631267221 */ /* 0x001fce0000000000 */
[----:B------:R-:W-:Y:S01]  /*2cb0*/  HMMA.16816.F32 R16, R32, R50, R16 ;  /* 0x000000322010723c */ /* 0x000fe20000001810 */
[----:B------:R-:W-:Y:S01]  /*2cc0*/  FADD R33, R45, R36 ;  /* 0x000000242d217221 */ /* 0x000fe20000000000 */
[----:B------:R-:W-:Y:S01]  /*2cd0*/  FFMA R106, R59, R106, R38 ;  /* 0x0000006a3b6a7223 */ /* 0x000fe20000000026 */
[----:B------:R-:W-:Y:S02]  /*2ce0*/  IMAD.MOV.U32 R108, RZ, RZ, R73 ;  /* 0x000000ffff6c7224 */ /* 0x000fe400078e0049 */
[----:B------:R-:W-:Y:S01]  /*2cf0*/  FFMA R107, R58, R107, R33 ;  /* 0x0000006b3a6b7223 */ /* 0x000fe20000000021 */
[----:B------:R-:W-:Y:S01]  /*2d00*/  ULEA UR4, UR9, UR4, 0x6 ;  /* 0x0000000409047291 */ /* 0x000fe2000f8e30ff */
[----:B------:R-:W-:-:S13]  /*2d10*/  BRA.U !UP0, `(.L_x_1) ;  /* 0xffffffdd08c07547 */ /* 0x000fda000b83ffff */
.L_x_0:
[----:B------:R-:W0:Y:S01]  /*2d20*/  S2R R2, SR_TID.X ;  /* 0x0000000000027919 */ /* 0x000e220000002100 */
[----:B------:R-:W1:Y:S01]  /*2d30*/  S2UR UR5, SR_CgaCtaId ;  /* 0x00000000000579c3 */ /* 0x000e620000008800 */
[C---:B------:R-:W-:Y:S01]  /*2d40*/  FSETP.GT.AND P0, PT, |R106|.reuse, 8.50705917302346158658e+37, PT ;  /* 0x7e8000006a00780b */ /* 0x040fe20003f04200 */
[----:B------:R-:W-:Y:S01]  /*2d50*/  IMAD.MOV.U32 R15, RZ, RZ, R21 ;  /* 0x000000ffff0f7224 */ /* 0x000fe200078e0015 */
[C---:B------:R-:W-:Y:S01]  /*2d60*/  FSETP.GT.AND P1, PT, |R107|.reuse, 8.50705917302346158658e+37, PT ;  /* 0x7e8000006b00780b */ /* 0x040fe20003f24200 */
[----:B------:R-:W-:Y:S01]  /*2d70*/  UMOV UR4, 0x400 ;  /* 0x0000040000047882 */ /* 0x000fe20000000000 */
[C---:B------:R-:W-:Y:S01]  /*2d80*/  FSETP.GEU.AND P4, PT, |R106|.reuse, 1.175494350822287508e-38, PT ;  /* 0x008000006a00780b */ /* 0x040fe20003f8e200 */
[----:B------:R-:W-:Y:S01]  /*2d90*/  IMAD.MOV.U32 R12, RZ, RZ, R23 ;  /* 0x000000ffff0c7224 */ /* 0x000fe200078e0017 */
[C---:B------:R-:W-:Y:S01]  /*2da0*/  FSETP.GEU.AND P5, PT, |R107|.reuse, 1.175494350822287508e-38, PT ;  /* 0x008000006b00780b */ /* 0x040fe20003fae200 */
[----:B------:R-:W-:Y:S01]  /*2db0*/  IMAD.MOV.U32 R14, RZ, RZ, R27 ;  /* 0x000000ffff0e7224 */ /* 0x000fe200078e001b */
[----:B------:R-:W-:Y:S01]  /*2dc0*/  FSETP.GEU.AND P3, PT, R106, 1.175494350822287508e-38, PT ;  /* 0x008000006a00780b */ /* 0x000fe20003f6e000 */
[----:B------:R-:W-:Y:S01]  /*2dd0*/  IMAD.MOV.U32 R33, RZ, RZ, R29 ;  /* 0x000000ffff217224 */ /* 0x000fe200078e001d */
[----:B------:R-:W-:Y:S01]  /*2de0*/  FSETP.GEU.AND P2, PT, R107, 1.175494350822287508e-38, PT ;  /* 0x008000006b00780b */ /* 0x000fe20003f4e000 */
[----:B------:R-:W-:Y:S01]  /*2df0*/  IMAD.MOV.U32 R29, RZ, RZ, R25 ;  /* 0x000000ffff1d7224 */ /* 0x000fe200078e0019 */
[----:B------:R-:W-:Y:S01]  /*2e00*/  BAR.SYNC.DEFER_BLOCKING 0x0 ;  /* 0x0000000000007b1d */ /* 0x000fe20000010000 */
[----:B------:R-:W-:-:S02]  /*2e10*/  IMAD.MOV.U32 R27, RZ, RZ, R20 ;  /* 0x000000ffff1b7224 */ /* 0x000fc400078e0014 */
[----:B------:R-:W-:Y:S01]  /*2e20*/  @P0 FMUL R12, R12, 0.25 ;  /* 0x3e8000000c0c0820 */ /* 0x000fe20000400000 */
        /* <DEDUP_REMOVED lines=8> */
[----:B-1----:R-:W-:Y:S01]  /*2eb0*/  ULEA UR6, UR5, UR4, 0x18 ;  /* 0x0000000405067291 */ /* 0x002fe2000f8ec0ff */
[----:B------:R-:W-:Y:S01]  /*2ec0*/  @P1 FMUL R27, R27, 0.25 ;  /* 0x3e8000001b1b1820 */ /* 0x000fe20000400000 */
[----:B------:R-:W-:Y:S01]  /*2ed0*/  @P1 FMUL R29, R29, 0.25 ;  /* 0x3e8000001d1d1820 */ /* 0x000fe20000400000 */
[----:B------:R-:W-:Y:S01]  /*2ee0*/  @P1 FMUL R24, R24, 0.25 ;  /* 0x3e80000018181820 */ /* 0x000fe20000400000 */
[----:B------:R-:W-:Y:S01]  /*2ef0*/  @P1 FMUL R33, R33, 0.25 ;  /* 0x3e80000021211820 */ /* 0x000fe20000400000 */
[----:B------:R-:W-:Y:S01]  /*2f00*/  @P1 FMUL R28, R28, 0.25 ;  /* 0x3e8000001c1c1820 */ /* 0x000fe20000400000 */
[----:B------:R-:W-:Y:S01]  /*2f10*/  @!P4 FMUL R12, R12, 16777216 ;  /* 0x4b8000000c0cc820 */ /* 0x000fe20000400000 */
[C---:B0-----:R-:W-:Y:S01]  /*2f20*/  IMAD.SHL.U32 R9, R2.reuse, 0x20, RZ ;  /* 0x0000002002097824 */ /* 0x041fe200078e00ff */
[----:B------:R-:W-:Y:S01]  /*2f30*/  LOP3.LUT R4, R2, 0x3f, RZ, 0xc0, !PT ;  /* 0x0000003f02047812 */ /* 0x000fe200078ec0ff */
[----:B------:R-:W-:Y:S01]  /*2f40*/  @!P4 FMUL R19, R19, 16777216 ;  /* 0x4b8000001313c820 */ /* 0x000fe20000400000 */
[--C-:B------:R-:W-:Y:S01]  /*2f50*/  SHF.R.U32.HI R5, RZ, 0x1, R2.reuse ;  /* 0x00000001ff057819 */ /* 0x100fe20000011602 */
[----:B------:R-:W-:Y:S01]  /*2f60*/  @!P4 FMUL R18, R18, 16777216 ;  /* 0x4b8000001212c820 */ /* 0x000fe20000400000 */
[C---:B------:R-:W-:Y:S01]  /*2f70*/  LOP3.LUT R3, R9.reuse, 0x300, RZ, 0xc0, !PT ;  /* 0x0000030009037812 */ /* 0x040fe200078ec0ff */
[----:B------:R-:W-:Y:S01]  /*2f80*/  @!P4 FMUL R22, R22, 16777216 ;  /* 0x4b8000001616c820 */ /* 0x000fe20000400000 */
[----:B------:R-:W-:Y:S01]  /*2f90*/  LOP3.LUT R9, R9, 0x60, RZ, 0xc0, !PT ;  /* 0x0000006009097812 */ /* 0x000fe200078ec0ff */
[----:B------:R-:W-:Y:S01]  /*2fa0*/  @!P4 FMUL R14, R14, 16777216 ;  /* 0x4b8000000e0ec820 */ /* 0x000fe20000400000 */
[----:B------:R-:W-:Y:S01]  /*2fb0*/  LOP3.LUT R6, R5, 0x4, RZ, 0xc0, !PT ;  /* 0x0000000405067812 */ /* 0x000fe200078ec0ff */
[----:B------:R-:W-:Y:S01]  /*2fc0*/  IMAD R7, R4, 0x4, R3 ;  /* 0x0000000404077824 */ /* 0x000fe200078e0203 */
[--C-:B------:R-:W-:Y:S01]  /*2fd0*/  SHF.R.S32.HI R4, RZ, 0x5, R2.reuse ;  /* 0x00000005ff047819 */ /* 0x100fe20000011402 */
[----:B------:R-:W-:Y:S01]  /*2fe0*/  IMAD.SHL.U32 R3, R2, 0x8, RZ ;  /* 0x0000000802037824 */ /* 0x000fe200078e00ff */
[----:B------:R-:W-:Y:S01]  /*2ff0*/  LOP3.LUT R5, R9, 0x1c, R2, 0xf8, !PT ;  /* 0x0000001c09057812 */ /* 0x000fe200078ef802 */
[----:B------:R-:W-:Y:S01]  /*3000*/  @!P4 FMUL R26, R26, 16777216 ;  /* 0x4b8000001a1ac820 */ /* 0x000fe20000400000 */
[----:B------:R-:W-:Y:S01]  /*3010*/  SGXT R4, R4, 0x1 ;  /* 0x000000010404781a */ /* 0x000fe20000000200 */
[----:B------:R-:W-:Y:S01]  /*3020*/  @!P4 FMUL R31, R31, 16777216 ;  /* 0x4b8000001f1fc820 */ /* 0x000fe20000400000 */
[----:B------:R-:W-:Y:S01]  /*3030*/  LOP3.LUT R3, R3, 0x38, RZ, 0xc0, !PT ;  /* 0x0000003803037812 */ /* 0x000fe200078ec0ff */
[----:B------:R-:W-:Y:S01]  /*3040*/  @!P4 FMUL R30, R30, 16777216 ;  /* 0x4b8000001e1ec820 */ /* 0x000fe20000400000 */
[----:B------:R-:W-:Y:S01]  /*3050*/  LOP3.LUT R21, R5, 0x240, R4, 0x78, !PT ;  /* 0x0000024005157812 */ /* 0x000fe200078e7804 */
[----:B------:R-:W-:Y:S01]  /*3060*/  FMUL R4, R106, 8388608 ;  /* 0x4b0000006a047820 */ /* 0x000fe20000400000 */
[----:B------:R-:W-:Y:S01]  /*3070*/  FMUL R5, R107, 8388608 ;  /* 0x4b0000006b057820 */ /* 0x000fe20000400000 */
[----:B------:R-:W-:Y:S01]  /*3080*/  LOP3.LUT R8, R2, 0xc0, RZ, 0xc0, !PT ;  /* 0x000000c002087812 */ /* 0x000fe200078ec0ff */
[----:B------:R-:W-:Y:S01]  /*3090*/  @!P5 FMUL R15, R15, 16777216 ;  /* 0x4b8000000f0fd820 */ /* 0x000fe20000400000 */
[----:B------:R-:W-:Y:S01]  /*30a0*/  IADD3 R3, PT, PT, R6, UR6, R3 ;  /* 0x0000000606037c10 */ /* 0x000fe2000fffe003 */
[----:B------:R-:W-:Y:S01]  /*30b0*/  IMAD.MOV.U32 R23, RZ, RZ, R17 ;  /* 0x000000ffff177224 */ /* 0x000fe200078e0011 */
[----:B------:R-:W-:Y:S01]  /*30c0*/  FSEL R4, R4, R106, !P3 ;  /* 0x0000006a04047208 */ /* 0x000fe20005800000 */
[----:B------:R-:W-:Y:S01]  /*30d0*/  @P0 FMUL R106, R106, 0.25 ;  /* 0x3e8000006a6a0820 */ /* 0x000fe20000400000 */
[----:B------:R-:W-:Y:S01]  /*30e0*/  FSEL R5, R5, R107, !P2 ;  /* 0x0000006b05057208 */ /* 0x000fe20005000000 */
[----:B------:R-:W-:Y:S01]  /*30f0*/  @P1 FMUL R107, R107, 0.25 ;  /* 0x3e8000006b6b1820 */ /* 0x000fe20000400000 */
[----:B------:R-:W-:Y:S01]  /*3100*/  SHF.R.U32.HI R6, RZ, 0x1, R8 ;  /* 0x00000001ff067819 */ /* 0x000fe20000011608 */
[----:B------:R-:W-:Y:S01]  /*3110*/  @!P4 FMUL R106, R106, 16777216 ;  /* 0x4b8000006a6ac820 */ /* 0x000fe20000400000 */
[----:B------:R-:W-:Y:S01]  /*3120*/  @!P5 FMUL R27, R27, 16777216 ;  /* 0x4b8000001b1bd820 */ /* 0x000fe20000400000 */
[----:B------:R-:W-:Y:S01]  /*3130*/  @!P5 FMUL R107, R107, 16777216 ;  /* 0x4b8000006b6bd820 */ /* 0x000fe20000400000 */
[----:B------:R-:W-:Y:S01]  /*3140*/  LOP3.LUT R6, R7, R6, RZ, 0x3c, !PT ;  /* 0x0000000607067212 */ /* 0x000fe200078e3cff */
[----:B------:R-:W-:Y:S01]  /*3150*/  @!P5 FMUL R33, R33, 16777216 ;  /* 0x4b8000002121d820 */ /* 0x000fe20000400000 */
[----:B------:R-:W0:Y:S01]  /*3160*/  MUFU.RCP R7, R106 ;  /* 0x0000006a00077308 */ /* 0x000e220000001000 */
[----:B------:R-:W-:Y:S01]  /*3170*/  @!P5 FMUL R28, R28, 16777216 ;  /* 0x4b8000001c1cd820 */ /* 0x000fe20000400000 */
[----:B------:R-:W-:Y:S01]  /*3180*/  @!P5 FMUL R29, R29, 16777216 ;  /* 0x4b8000001d1dd820 */ /* 0x000fe20000400000 */
[----:B------:R-:W-:Y:S01]  /*3190*/  @!P5 FMUL R24, R24, 16777216 ;  /* 0x4b8000001818d820 */ /* 0x000fe20000400000 */
[----:B------:R-:W-:-:S02]  /*31a0*/  IMAD.MOV.U32 R25, RZ, RZ, R16 ;  /* 0x000000ffff197224 */ /* 0x000fc400078e0010 */
[----:B------:R-:W-:Y:S01]  /*31b0*/  @P1 FMUL R23, R23, 0.25 ;  /* 0x3e80000017171820 */ /* 0x000fe20000400000 */
[----:B------:R-:W1:Y:S01]  /*31c0*/  LDCU.64 UR4, c[0x0][0x3e0] ;  /* 0x00007c00ff0477ac */ /* 0x000e620008000a00 */
[----:B------:R-:W-:Y:S01]  /*31d0*/  FSETP.NEU.AND P0, PT, R5, RZ, PT ;  /* 0x000000ff0500720b */ /* 0x000fe20003f0d000 */
[----:B------:R-:W2:Y:S01]  /*31e0*/  MUFU.RCP R10, R107 ;  /* 0x0000006b000a7308 */ /* 0x000ea20000001000 */
[----:B------:R-:W-:Y:S01]  /*31f0*/  @P1 FMUL R25, R25, 0.25 ;  /* 0x3e80000019191820 */ /* 0x000fe20000400000 */
[----:B------:R-:W-:Y:S01]  /*3200*/  @!P5 FMUL R23, R23, 16777216 ;  /* 0x4b8000001717d820 */ /* 0x000fe20000400000 */
[----:B------:R-:W-:Y:S02]  /*3210*/  ISETP.GE.U32.AND P1, PT, R5, 0x7f800000, PT ;  /* 0x7f8000000500780c */ /* 0x000fe40003f26070 */
[----:B------:R-:W-:Y:S01]  /*3220*/  @!P5 FMUL R25, R25, 16777216 ;  /* 0x4b8000001919d820 */ /* 0x000fe20000400000 */
[C---:B0-----:R-:W-:Y:S01]  /*3230*/  FMUL R11, R7.reuse, R12 ;  /* 0x0000000c070b7220 */ /* 0x041fe20000400000 */
[C---:B------:R-:W-:Y:S01]  /*3240*/  FMUL R8, R7.reuse, R19 ;  /* 0x0000001307087220 */ /* 0x040fe20000400000 */
[C---:B------:R-:W-:Y:S01]  /*3250*/  FMUL R9, R7.reuse, R18 ;  /* 0x0000001207097220 */ /* 0x040fe20000400000 */
[C---:B------:R-:W-:Y:S01]  /*3260*/  FMUL R12, R7.reuse, R22 ;  /* 0x00000016070c7220 */ /* 0x040fe20000400000 */
[C---:B------:R-:W-:Y:S01]  /*3270*/  FMUL R13, R7.reuse, R14 ;  /* 0x0000000e070d7220 */ /* 0x040fe20000400000 */
[C---:B------:R-:W-:Y:S01]  /*3280*/  FMUL R16, R7.reuse, R26 ;  /* 0x0000001a07107220 */ /* 0x040fe20000400000 */
[C---:B------:R-:W-:Y:S01]  /*3290*/  FMUL R17, R7.reuse, R31 ;  /* 0x0000001f07117220 */ /* 0x040fe20000400000 */
[----:B------:R-:W-:Y:S01]  /*32a0*/  FMUL R20, R7, R30 ;  /* 0x0000001e07147220 */ /* 0x000fe20000400000 */
[C---:B--2---:R-:W-:Y:S01]  /*32b0*/  FMUL R7, R10.reuse, R15 ;  /* 0x0000000f0a077220 */ /* 0x044fe20000400000 */
[C---:B------:R-:W-:Y:S01]  /*32c0*/  FMUL R19, R10.reuse, R33 ;  /* 0x000000210a137220 */ /* 0x040fe20000400000 */
[C---:B------:R-:W-:Y:S01]  /*32d0*/  FMUL R22, R10.reuse, R28 ;  /* 0x0000001c0a167220 */ /* 0x040fe20000400000 */
[C---:B------:R-:W-:Y:S01]  /*32e0*/  FMUL R15, R10.reuse, R29 ;  /* 0x0000001d0a0f7220 */ /* 0x040fe20000400000 */
[C---:B------:R-:W-:Y:S01]  /*32f0*/  FMUL R18, R10.reuse, R24 ;  /* 0x000000180a127220 */ /* 0x040fe20000400000 */
[C---:B------:R-:W-:Y:S01]  /*3300*/  FMUL R14, R10.reuse, R27 ;  /* 0x0000001b0a0e7220 */ /* 0x040fe20000400000 */
[----:B------:R-:W-:Y:S01]  /*3310*/  F2FP.SATFINITE.E4M3.F32.PACK_AB_MERGE_C R17, R17, R20, RZ ;  /* 0x000000141111723e */ /* 0x000fe200048070ff */
[----:B------:R-:W0:Y:S01]  /*3320*/  LDC R24, c[0x0][0x3e8] ;  /* 0x0000fa00ff187b82 */ /* 0x000e220000000800 */
[----:B------:R-:W-:Y:S01]  /*3330*/  F2FP.SATFINITE.E4M3.F32.PACK_AB_MERGE_C R19, R19, R22, RZ ;  /* 0x000000161313723e */ /* 0x000fe200048070ff */
[----:B------:R-:W-:Y:S01]  /*3340*/  IMAD.MOV.U32 R22, RZ, RZ, 0x3dc6b27f ;  /* 0x3dc6b27fff167424 */ /* 0x000fe200078e00ff */
[----:B------:R-:W-:Y:S01]  /*3350*/  F2FP.SATFINITE.E4M3.F32.PACK_AB_MERGE_C R15, R15, R18, RZ ;  /* 0x000000120f0f723e */ /* 0x000fe200048070ff */
[----:B-1----:R-:W-:Y:S01]  /*3360*/  UIMAD UR4, UR7, UR4, URZ ;  /* 0x00000004070472a4 */ /* 0x002fe2000f8e02ff */
[----:B------:R-:W-:Y:S01]  /*3370*/  F2FP.SATFINITE.E4M3.F32.PACK_AB_MERGE_C R14, R7, R14, RZ ;  /* 0x0000000e070e723e */ /* 0x000fe200048070ff */
[C---:B------:R-:W-:Y:S01]  /*3380*/  FMUL R7, R10.reuse, R23 ;  /* 0x000000170a077220 */ /* 0x040fe20000400000 */
[----:B------:R-:W-:Y:S01]  /*3390*/  LOP3.LUT R18, R19, 0xffff, RZ, 0xc0, !PT ;  /* 0x0000ffff13127812 */ /* 0x000fe200078ec0ff */
[----:B------:R-:W-:Y:S01]  /*33a0*/  FMUL R10, R10, R25 ;  /* 0x000000190a0a7220 */ /* 0x000fe20000400000 */
[----:B------:R-:W-:-:S02]  /*33b0*/  LOP3.LUT R27, R14, 0xffff, RZ, 0xc0, !PT ;  /* 0x0000ffff0e1b7812 */ /* 0x000fc400078ec0ff */
[----:B------:R-:W-:Y:S02]  /*33c0*/  LOP3.LUT R23, R15, 0xffff, RZ, 0xc0, !PT ;  /* 0x0000ffff0f177812 */ /* 0x000fe400078ec0ff */
[----:B------:R-:W-:Y:S02]  /*33d0*/  PRMT R19, R27, 0x3340, R0 ;  /* 0x000033401b137816 */ /* 0x000fe40000000000 */
[----:B------:R-:W-:Y:S02]  /*33e0*/  PRMT R14, R18, 0x3340, R23 ;  /* 0x00003340120e7816 */ /* 0x000fe40000000017 */
[----:B------:R-:W-:Y:S02]  /*33f0*/  F2FP.SATFINITE.E4M3.F32.PACK_AB_MERGE_C R13, R13, R16, RZ ;  /* 0x000000100d0d723e */ /* 0x000fe400048070ff */
[----:B------:R-:W-:Y:S02]  /*3400*/  F2FP.SATFINITE.E4M3.F32.PACK_AB_MERGE_C R11, R11, R12, RZ ;  /* 0x0000000c0b0b723e */ /* 0x000fe400048070ff */
[----:B------:R-:W-:-:S02]  /*3410*/  F2FP.SATFINITE.E4M3.F32.PACK_AB_MERGE_C R12, R7, R10, RZ ;  /* 0x0000000a070c723e */ /* 0x000fc400048070ff */
[----:B------:R-:W-:Y:S02]  /*3420*/  F2FP.SATFINITE.E4M3.F32.PACK_AB_MERGE_C R15, R8, R9, RZ ;  /* 0x00000009080f723e */ /* 0x000fe400048070ff */
[----:B------:R-:W-:Y:S02]  /*3430*/  SHF.R.U32.HI R7, RZ, 0x8, R18 ;  /* 0x00000008ff077819 */ /* 0x000fe40000011612 */
[----:B------:R-:W-:Y:S02]  /*3440*/  SHF.R.U32.HI R9, RZ, 0x8, R27 ;  /* 0x00000008ff097819 */ /* 0x000fe4000001161b */
[----:B------:R-:W-:Y:S02]  /*3450*/  PRMT R19, R14, 0x5410, R19 ;  /* 0x000054100e137816 */ /* 0x000fe40000000013 */
[----:B------:R-:W-:Y:S02]  /*3460*/  SHF.R.U32.HI R8, RZ, 0x8, R23 ;  /* 0x00000008ff087819 */ /* 0x000fe40000011617 */
[----:B------:R-:W-:-:S02]  /*3470*/  LOP3.LUT R14, R17, 0xffff, RZ, 0xc0, !PT ;  /* 0x0000ffff110e7812 */ /* 0x000fc400078ec0ff */
[----:B------:R-:W-:Y:S02]  /*3480*/  LOP3.LUT R25, R13, 0xffff, RZ, 0xc0, !PT ;  /* 0x0000ffff0d197812 */ /* 0x000fe400078ec0ff */
[----:B------:R-:W-:Y:S02]  /*3490*/  LOP3.LUT R29, R11, 0xffff, RZ, 0xc0, !PT ;  /* 0x0000ffff0b1d7812 */ /* 0x000fe400078ec0ff */
[----:B------:R-:W-:Y:S01]  /*34a0*/  LOP3.LUT R11, R7, 0xffff, RZ, 0xc0, !PT ;  /* 0x0000ffff070b7812 */ /* 0x000fe200078ec0ff */
[----:B------:R-:W-:Y:S01]  /*34b0*/  VIADD R7, R5, 0xc0cafb0d ;  /* 0xc0cafb0d05077836 */ /* 0x000fe20000000000 */
[----:B------:R-:W-:Y:S02]  /*34c0*/  LOP3.LUT R9, R9, 0xffff, RZ, 0xc0, !PT ;  /* 0x0000ffff09097812 */ /* 0x000fe400078ec0ff */
[----:B------:R-:W-:Y:S02]  /*34d0*/  LOP3.LUT R8, R8, 0xffff, RZ, 0xc0, !PT ;  /* 0x0000ffff08087812 */ /* 0x000fe400078ec0ff */
[----:B------:R-:W-:-:S02]  /*34e0*/  PRMT R13, R29, 0x3340, R0 ;  /* 0x000033401d0d7816 */ /* 0x000fc40000000000 */
[----:B------:R-:W-:Y:S02]  /*34f0*/  PRMT R10, R14, 0x3340, R25 ;  /* 0x000033400e0a7816 */ /* 0x000fe40000000019 */
[----:B------:R-:W-:Y:S01]  /*3500*/  PRMT R17, R9, 0x3340, R0 ;  /* 0x0000334009117816 */ /* 0x000fe20000000000 */
[----:B------:R-:W-:Y:S01]  /*3510*/  VIADD R9, R4, 0xc0cafb0d ;  /* 0xc0cafb0d04097836 */ /* 0x000fe20000000000 */
[----:B------:R-:W-:Y:S02]  /*3520*/  PRMT R16, R11, 0x3340, R8 ;  /* 0x000033400b107816 */ /* 0x000fe40000000008 */
[----:B------:R-:W-:Y:S02]  /*3530*/  PRMT R18, R10, 0x5410, R13 ;  /* 0x000054100a127816 */ /* 0x000fe4000000000d */
[----:B------:R-:W-:Y:S02]  /*3540*/  LOP3.LUT R8, R7, 0xff800000, RZ, 0xc0, !PT ;  /* 0xff80000007087812 */ /* 0x000fe400078ec0ff */
[----:B------:R-:W-:-:S02]  /*3550*/  SHF.R.U32.HI R10, RZ, 0x8, R25 ;  /* 0x00000008ff0a7819 */ /* 0x000fc40000011619 */
[----:B------:R-:W-:Y:S02]  /*3560*/  SHF.R.U32.HI R7, RZ, 0x8, R14 ;  /* 0x00000008ff077819 */ /* 0x000fe4000001160e */
[----:B------:R-:W-:Y:S02]  /*3570*/  SHF.R.U32.HI R11, RZ, 0x8, R29 ;  /* 0x00000008ff0b7819 */ /* 0x000fe4000001161d */
[----:B------:R-:W-:Y:S02]  /*3580*/  LOP3.LUT R13, R9, 0xff800000, RZ, 0xc0, !PT ;  /* 0xff800000090d7812 */ /* 0x000fe400078ec0ff */
[----:B------:R-:W-:Y:S02]  /*3590*/  LOP3.LUT R9, R10, 0xffff, RZ, 0xc0, !PT ;  /* 0x0000ffff0a097812 */ /* 0x000fe400078ec0ff */
[----:B------:R-:W-:Y:S01]  /*35a0*/  LOP3.LUT R14, R7, 0xffff, RZ, 0xc0, !PT ;  /* 0x0000ffff070e7812 */ /* 0x000fe200078ec0ff */
[----:B------:R-:W-:Y:S01]  /*35b0*/  IMAD.IADD R7, R5, 0x1, -R8 ;  /* 0x0000000105077824 */ /* 0x000fe200078e0a08 */
[----:B------:R-:W-:Y:S01]  /*35c0*/  LOP3.LUT R20, R11, 0xffff, RZ, 0xc0, !PT ;  /* 0x0000ffff0b147812 */ /* 0x000fe200078ec0ff */
[----:B------:R-:W-:Y:S01]  /*35d0*/  IMAD.IADD R10, R4, 0x1, -R13 ;  /* 0x00000001040a7824 */ /* 0x000fe200078e0a0d */
[----:B------:R-:W-:Y:S01]  /*35e0*/  PRMT R11, R14, 0x3340, R9 ;  /* 0x000033400e0b7816 */ /* 0x000fe20000000009 */
[----:B------:R-:W-:Y:S01]  /*35f0*/  FADD R9, R7, -1 ;  /* 0xbf80000007097421 */ /* 0x000fe20000000000 */
[----:B------:R-:W-:Y:S01]  /*3600*/  PRMT R20, R20, 0x3340, R1 ;  /* 0x0000334014147816 */ /* 0x000fe20000000001 */
[----:B------:R-:W-:Y:S01]  /*3610*/  FADD R14, R10, -1 ;  /* 0xbf8000000a0e7421 */ /* 0x000fe20000000000 */
[----:B------:R-:W-:Y:S01]  /*3620*/  LOP3.LUT R12, R12, 0xffff, RZ, 0xc0, !PT ;  /* 0x0000ffff0c0c7812 */ /* 0x000fe200078ec0ff */
[-C--:B------:R-:W-:Y:S01]  /*3630*/  FFMA.FTZ R10, R9, R22.reuse, -0.16845393180847167969 ;  /* 0xbe2c7f30090a7423 */ /* 0x080fe20000010016 */
[----:B------:R-:W-:Y:S01]  /*3640*/  PRMT R17, R16, 0x5410, R17 ;  /* 0x0000541010117816 */ /* 0x000fe20000000011 */
[C---:B------:R-:W-:Y:S01]  /*3650*/  FFMA.FTZ R7, R14.reuse, R22, -0.16845393180847167969 ;  /* 0xbe2c7f300e077423 */ /* 0x040fe20000010016 */
[----:B------:R-:W-:Y:S01]  /*3660*/  PRMT R20, R11, 0x5410, R20 ;  /* 0x000054100b147816 */ /* 0x000fe20000000014 */
[----:B------:R-:W-:Y:S01]  /*3670*/  FFMA.FTZ R10, R9, R10, 0.1716887056827545166 ;  /* 0x3e2fcf2a090a7423 */ /* 0x000fe2000001000a */
[----:B------:R-:W-:Y:S01]  /*3680*/  LOP3.LUT R15, R15, 0xffff, RZ, 0xc0, !PT ;  /* 0x0000ffff0f0f7812 */ /* 0x000fe200078ec0ff */
[C---:B------:R-:W-:Y:S01]  /*3690*/  FFMA.FTZ R7, R14.reuse, R7, 0.1716887056827545166 ;  /* 0x3e2fcf2a0e077423 */ /* 0x040fe20000010007 */
[--C-:B------:R-:W-:Y:S01]  /*36a0*/  PRMT R16, R19, 0x4210, R12.reuse ;  /* 0x0000421013107816 */ /* 0x100fe2000000000c */
[----:B------:R-:W-:Y:S01]  /*36b0*/  FFMA.FTZ R10, R9, R10, -0.17900948226451873779 ;  /* 0xbe374e43090a7423 */ /* 0x000fe2000001000a */
[----:B------:R-:W-:Y:S01]  /*36c0*/  PRMT R12, R17, 0x5210, R12 ;  /* 0x00005210110c7816 */ /* 0x000fe2000000000c */
[----:B------:R-:W-:Y:S01]  /*36d0*/  FFMA.FTZ R7, R14, R7, -0.17900948226451873779 ;  /* 0xbe374e430e077423 */ /* 0x000fe20000010007 */
[----:B------:R-:W-:Y:S01]  /*36e0*/  LOP3.LUT R11, R21, 0x20, RZ, 0x3c, !PT ;  /* 0x00000020150b7812 */ /* 0x000fe200078e3cff */
[----:B------:R-:W-:Y:S01]  /*36f0*/  STS [R21+UR6], R16 ;  /* 0x0000001015007988 */ /* 0x000fe20008000806 */
[--C-:B------:R-:W-:Y:S01]  /*3700*/  PRMT R18, R18, 0x4210, R15.reuse ;  /* 0x0000421012127816 */ /* 0x100fe2000000000f */
[C---:B------:R-:W-:Y:S01]  /*3710*/  FFMA.FTZ R10, R9.reuse, R10, 0.20512372255325317383 ;  /* 0x3e520bf4090a7423 */ /* 0x040fe2000001000a */
[----:B------:R-:W-:Y:S01]  /*3720*/  PRMT R20, R20, 0x5210, R15 ;  /* 0x0000521014147816 */ /* 0x000fe2000000000f */
[----:B------:R1:W-:Y:S01]  /*3730*/  STS [R21+UR6+0x80], R12 ;  /* 0x0000800c15007988 */ /* 0x0003e20008000806 */
[C---:B------:R-:W-:Y:S01]  /*3740*/  FFMA.FTZ R7, R14.reuse, R7, 0.20512372255325317383 ;  /* 0x3e520bf40e077423 */ /* 0x040fe20000010007 */
[C---:B------:R-:W-:Y:S01]  /*3750*/  FFMA.FTZ R10, R9.reuse, R10, -0.24046532809734344482 ;  /* 0xbe763c8b090a7423 */ /* 0x040fe2000001000a */
[----:B------:R-:W2:Y:S01]  /*3760*/  LDC.64 R22, c[0x0][0x398] ;  /* 0x0000e600ff167b82 */ /* 0x000ea20000000a00 */
[----:B------:R-:W-:Y:S01]  /*3770*/  STS [R11+UR6+0x100], R18 ;  /* 0x000100120b007988 */ /* 0x000fe20008000806 */
[C---:B------:R-:W-:Y:S01]  /*3780*/  FFMA.FTZ R7, R14.reuse, R7, -0.24046532809734344482 ;  /* 0xbe763c8b0e077423 */ /* 0x040fe20000010007 */
[C---:B------:R-:W-:Y:S01]  /*3790*/  FFMA.FTZ R10, R9.reuse, R10, 0.28857114911079406738 ;  /* 0x3e93bf99090a7423 */ /* 0x040fe2000001000a */
[----:B------:R-:W-:Y:S01]  /*37a0*/  I2FP.F32.S32 R8, R8 ;  /* 0x0000000800087245 */ /* 0x000fe20000201400 */
[----:B------:R3:W-:Y:S01]  /*37b0*/  STS [R11+UR6+0x180], R20 ;  /* 0x000180140b007988 */ /* 0x0007e20008000806 */
[----:B------:R-:W-:Y:S01]  /*37c0*/  FFMA.FTZ R7, R14, R7, 0.28857114911079406738 ;  /* 0x3e93bf990e077423 */ /* 0x000fe20000010007 */
[C---:B------:R-:W-:Y:S01]  /*37d0*/  FFMA.FTZ R10, R9.reuse, R10, -0.36067417263984680176 ;  /* 0xbeb8aa49090a7423 */ /* 0x040fe2000001000a */
[----:B------:R-:W-:Y:S01]  /*37e0*/  IMAD.SHL.U32 R17, R2, 0x4, RZ ;  /* 0x0000000402117824 */ /* 0x000fe200078e00ff */
[----:B------:R-:W-:Y:S01]  /*37f0*/  BAR.SYNC.DEFER_BLOCKING 0x0 ;  /* 0x0000000000007b1d */ /* 0x000fe20000010000 */
[----:B------:R-:W-:Y:S01]  /*3800*/  FFMA.FTZ R7, R14, R7, -0.36067417263984680176 ;  /* 0xbeb8aa490e077423 */ /* 0x000fe20000010007 */
[----:B------:R-:W-:Y:S01]  /*3810*/  FFMA.FTZ R10, R9, R10, 0.48089820146560668945 ;  /* 0x3ef6384a090a7423 */ /* 0x000fe2000001000a */
[----:B-1----:R-:W-:-:S02]  /*3820*/  I2FP.F32.S32 R12, R13 ;  /* 0x0000000d000c7245 */ /* 0x002fc40000201400 */
[C---:B------:R-:W-:Y:S01]  /*3830*/  FFMA.FTZ R15, R14.reuse, R7, 0.48089820146560668945 ;  /* 0x3ef6384a0e0f7423 */ /* 0x040fe20000010007 */
[C---:B------:R-:W-:Y:S01]  /*3840*/  FFMA.FTZ R10, R9.reuse, R10, -0.72134751081466674805 ;  /* 0xbf38aa3b090a7423 */ /* 0x040fe2000001000a */
[----:B------:R-:W-:Y:S02]  /*3850*/  FSEL R7, RZ, -23, P2 ;  /* 0xc1b80000ff077808 */ /* 0x000fe40001000000 */
[----:B------:R-:W-:Y:S01]  /*3860*/  FFMA.FTZ R15, R14, R15, -0.72134751081466674805 ;  /* 0xbf38aa3b0e0f7423 */ /* 0x000fe2000001000f */
[C---:B------:R-:W-:Y:S01]  /*3870*/  FMUL R10, R9.reuse, R10 ;  /* 0x0000000a090a7220 */ /* 0x040fe20000400000 */
[----:B---3--:R-:W-:Y:S01]  /*3880*/  FSEL R11, RZ, -23, P3 ;  /* 0xc1b80000ff0b7808 */ /* 0x008fe20001800000 */
[----:B------:R-:W-:Y:S01]  /*3890*/  FFMA.FTZ R7, R8, 1.1920928955078125e-07, R7 ;  /* 0x3400000008077823 */ /* 0x000fe20000010007 */
[----:B------:R-:W-:Y:S01]  /*38a0*/  FMUL R15, R14, R15 ;  /* 0x0000000f0e0f7220 */ /* 0x000fe20000400000 */
[----:B------:R-:W-:Y:S01]  /*38b0*/  FMUL R10, R9, R10 ;  /* 0x0000000a090a7220 */ /* 0x000fe20000400000 */
[----:B------:R-:W-:Y:S01]  /*38c0*/  LOP3.LUT R8, R17, 0x40, RZ, 0xc0, !PT ;  /* 0x0000004011087812 */ /* 0x000fe200078ec0ff */
[----:B------:R-:W-:Y:S01]  /*38d0*/  FFMA.FTZ R11, R12, 1.1920928955078125e-07, R11 ;  /* 0x340000000c0b7823 */ /* 0x000fe2000001000b */
[----:B------:R-:W-:Y:S01]  /*38e0*/  FMUL R15, R14, R15 ;  /* 0x0000000f0e0f7220 */ /* 0x000fe20000400000 */
[----:B------:R-:W-:Y:S01]  /*38f0*/  FFMA.FTZ R10, R9, 1.4426950216293334961, R10 ;  /* 0x3fb8aa3b090a7823 */ /* 0x000fe2000001000a */
[----:B------:R-:W-:Y:S01]  /*3900*/  ISETP.GE.U32.AND P2, PT, R4, 0x7f800000, PT ;  /* 0x7f8000000400780c */ /* 0x000fe20003f46070 */
[----:B------:R-:W-:Y:S01]  /*3910*/  IMAD.IADD R12, R8, 0x1, R3 ;  /* 0x00000001080c7824 */ /* 0x000fe200078e0203 */
[----:B------:R-:W-:Y:S01]  /*3920*/  SHF.R.U32.HI R8, RZ, 0x5, R2 ;  /* 0x00000005ff087819 */ /* 0x000fe20000011602 */
[----:B------:R-:W-:Y:S01]  /*3930*/  FFMA.FTZ R14, R14, 1.4426950216293334961, R15 ;  /* 0x3fb8aa3b0e0e7823 */ /* 0x000fe2000001000f */
[----:B------:R-:W-:Y:S01]  /*3940*/  FADD R3, R7, R10 ;  /* 0x0000000a07037221 */ /* 0x000fe20000000000 */
[----:B------:R1:W3:Y:S01]  /*3950*/  LDS R16, [R6+UR6] ;  /* 0x0000000606107984 */ /* 0x0002e20008000800 */
[----:B------:R-:W-:-:S02]  /*3960*/  IMAD R7, R0, UR5, RZ ;  /* 0x0000000500077c24 */ /* 0x000fc4000f8e02ff */
[----:B------:R-:W-:Y:S01]  /*3970*/  FADD R14, R11, R14 ;  /* 0x0000000e0b0e7221 */ /* 0x000fe20000000000 */
[----:B------:R-:W-:Y:S01]  /*3980*/  LEA.HI R11, R2, 0x18, RZ, 0x1b ;  /* 0x00000018020b7811 */ /* 0x000fe200078fd8ff */
[----:B------:R-:W-:Y:S02]  /*3990*/  USHF.R.S32.HI UR5, URZ, 0x1f, UR4 ;  /* 0x0000001fff057899 */ /* 0x000fe40008011404 */
[----:B--2---:R-:W-:Y:S01]  /*39a0*/  IADD3 R18, P3, P4, R7, UR4, R22 ;  /* 0x0000000407127c10 */ /* 0x004fe2000fc7e016 */
[----:B------:R-:W2:Y:S01]  /*39b0*/  LDCU UR4, c[0x0][0x3ec] ;  /* 0x00007d80ff0477ac */ /* 0x000ea20008000800 */
[----:B-1----:R-:W-:Y:S02]  /*39c0*/  @P1 IMAD.MOV.U32 R6, RZ, RZ, 0x7f800000 ;  /* 0x7f800000ff061424 */ /* 0x002fe400078e00ff */
[----:B------:R-:W-:Y:S02]  /*39d0*/  @P2 IMAD.MOV.U32 R9, RZ, RZ, 0x7f800000 ;  /* 0x7f800000ff092424 */ /* 0x000fe400078e00ff */
[----:B------:R-:W-:Y:S01]  /*39e0*/  @P1 FFMA.FTZ R3, R5, R6, +INF ;  /* 0x7f80000005031423 */ /* 0x000fe20000010006 */
[----:B------:R-:W-:Y:S01]  /*39f0*/  SGXT.U32 R5, R8, 0x3 ;  /* 0x000000030805781a */ /* 0x000fe20000000000 */
[-C--:B0-----:R-:W-:Y:S01]  /*3a00*/  IMAD R8, R11, R24.reuse, RZ ;  /* 0x000000180b087224 */ /* 0x081fe200078e02ff */
[----:B------:R-:W-:Y:S01]  /*3a10*/  SHF.R.S32.HI R6, RZ, 0x1f, R7 ;  /* 0x0000001fff067819 */ /* 0x000fe20000011407 */
[C---:B------:R-:W-:Y:S01]  /*3a20*/  @P2 FFMA.FTZ R14, R4.reuse, R9, +INF ;  /* 0x7f800000040e2423 */ /* 0x040fe20000010009 */
[----:B------:R-:W-:Y:S01]  /*3a30*/  FSETP.NEU.AND P1, PT, R4, RZ, PT ;  /* 0x000000ff0400720b */ /* 0x000fe20003f2d000 */
[----:B------:R-:W-:Y:S01]  /*3a40*/  IMAD R5, R5, R24, RZ ;  /* 0x0000001805057224 */ /* 0x000fe200078e02ff */
[----:B------:R-:W-:-:S02]  /*3a50*/  IADD3.X R20, PT, PT, R6, UR5, R23, P3, P4 ;  /* 0x0000000506147c10 */ /* 0x000fc40009fe8417 */
[-C--:B------:R-:W-:Y:S01]  /*3a60*/  IADD3 R10, P4, PT, R8, R18.reuse, RZ ;  /* 0x00000012080a7210 */ /* 0x080fe20007f9e0ff */
[----:B------:R-:W-:Y:S01]  /*3a70*/  IMAD R7, R24, 0x8, R5 ;  /* 0x0000000818077824 */ /* 0x000fe200078e0205 */
[----:B------:R-:W-:Y:S02]  /*3a80*/  IADD3 R4, P2, PT, R5, R18, RZ ;  /* 0x0000001205047210 */ /* 0x000fe40007f5e0ff */
[----:B------:R-:W-:Y:S01]  /*3a90*/  LEA.HI.X.SX32 R11, R8, R20, 0x1, P4 ;  /* 0x00000014080b7211 */ /* 0x000fe200020f0eff */
[----:B------:R-:W-:Y:S01]  /*3aa0*/  IMAD R9, R24, 0x8, R7 ;  /* 0x0000000818097824 */ /* 0x000fe200078e0207 */
[----:B------:R-:W-:Y:S01]  /*3ab0*/  IADD3 R6, P3, PT, R7, R18, RZ ;  /* 0x0000001207067210 */ /* 0x000fe20007f7e0ff */
[----:B--2---:R-:W-:Y:S01]  /*3ac0*/  UIMAD UR4, UR7, UR4, URZ ;  /* 0x00000004070472a4 */ /* 0x004fe2000f8e02ff */
[----:B------:R-:W-:Y:S02]  /*3ad0*/  LEA.HI.X.SX32 R5, R5, R20, 0x1, P2 ;  /* 0x0000001405057211 */ /* 0x000fe400010f0eff */
[----:B------:R-:W-:Y:S01]  /*3ae0*/  IADD3 R8, P4, PT, R9, R18, RZ ;  /* 0x0000001209087210 */ /* 0x000fe20007f9e0ff */
[----:B------:R-:W-:Y:S01]  /*3af0*/  USHF.L.U32 UR7, UR4, 0x2, URZ ;  /* 0x0000000204077899 */ /* 0x000fe200080006ff */
[-C--:B------:R-:W-:Y:S01]  /*3b00*/  LEA.HI.X.SX32 R7, R7, R20.reuse, 0x1, P3 ;  /* 0x0000001407077211 */ /* 0x080fe200018f0eff */
[----:B------:R-:W0:Y:S01]  /*3b10*/  LDC.64 R18, c[0x0][0x3a0] ;  /* 0x0000e800ff127b82 */ /* 0x000e220000000a00 */
[----:B------:R-:W-:Y:S01]  /*3b20*/  LEA.HI.X.SX32 R9, R9, R20, 0x1, P4 ;  /* 0x0000001409097211 */ /* 0x000fe200020f0eff */
[----:B------:R-:W-:Y:S01]  /*3b30*/  UIMAD.WIDE UR4, UR4, 0x4, URZ ;  /* 0x00000004040478a5 */ /* 0x000fe2000f8e02ff */
[----:B------:R-:W-:-:S02]  /*3b40*/  FSEL R3, R3, -INF , P0 ;  /* 0xff80000003037808 */ /* 0x000fc40000000000 */
[C---:B------:R-:W-:Y:S01]  /*3b50*/  LOP3.LUT P0, RZ, R2.reuse, 0xe0, RZ, 0xc0, !PT ;  /* 0x000000e002ff7812 */ /* 0x040fe2000780c0ff */
[----:B------:R-:W-:Y:S01]  /*3b60*/  IMAD.SHL.U32 R2, R2, 0x2, RZ ;  /* 0x0000000202027824 */ /* 0x000fe200078e00ff */
[C---:B---3--:R-:W-:Y:S01]  /*3b70*/  PRMT R13, R16.reuse, 0x7770, RZ ;  /* 0x00007770100d7816 */ /* 0x048fe200000000ff */
[----:B------:R-:W-:Y:S01]  /*3b80*/  FFMA R72, R3, 0.69314718246459960938, R72 ;  /* 0x3f31721803487823 */ /* 0x000fe20000000048 */
[----:B------:R-:W-:Y:S01]  /*3b90*/  PRMT R15, R16, 0x7771, RZ ;  /* 0x00007771100f7816 */ /* 0x000fe200000000ff */
[----:B------:R-:W-:Y:S01]  /*3ba0*/  IMAD.SHL.U32 R3, R0, 0x4, RZ ;  /* 0x0000000400037824 */ /* 0x000fe200078e00ff */
[----:B------:R-:W-:Y:S01]  /*3bb0*/  PRMT R17, R16, 0x7772, RZ ;  /* 0x0000777210117816 */ /* 0x000fe200000000ff */
[----:B------:R1:W-:Y:S01]  /*3bc0*/  STG.E.U8 desc[UR10][R4.64], R13 ;  /* 0x0000000d04007986 */ /* 0x0003e2000c10110a */
[----:B------:R-:W-:Y:S01]  /*3bd0*/  FSEL R14, R14, -INF , P1 ;  /* 0xff8000000e0e7808 */ /* 0x000fe20000800000 */
[----:B------:R-:W-:Y:S02]  /*3be0*/  IMAD.HI R0, R0, 0x4, RZ ;  /* 0x0000000400007827 */ /* 0x000fe400078e02ff */
[----:B------:R2:W-:Y:S02]  /*3bf0*/  STG.E.U8 desc[UR10][R6.64], R15 ;  /* 0x0000000f06007986 */ /* 0x0005e4000c10110a */
[----:B------:R-:W-:-:S02]  /*3c00*/  FFMA R73, R14, 0.69314718246459960938, R73 ;  /* 0x3f3172180e497823 */ /* 0x000fc40000000049 */
[----:B------:R2:W-:Y:S01]  /*3c10*/  STG.E.U8 desc[UR10][R8.64], R17 ;  /* 0x0000001108007986 */ /* 0x0005e2000c10110a */
[----:B-1----:R-:W-:Y:S02]  /*3c20*/  PRMT R5, R16, 0x7773, RZ ;  /* 0x0000777310057816 */ /* 0x002fe400000000ff */
[----:B------:R-:W-:Y:S02]  /*3c30*/  LOP3.LUT R4, R2, 0x78, RZ, 0xc0, !PT ;  /* 0x0000007802047812 */ /* 0x000fe400078ec0ff */
[----:B0-----:R-:W-:Y:S01]  /*3c40*/  IADD3 R2, P1, P2, R3, UR7, R18 ;  /* 0x0000000703027c10 */ /* 0x001fe2000fa3e012 */
[----:B------:R2:W-:Y:S03]  /*3c50*/  STG.E.U8 desc[UR10][R10.64], R5 ;  /* 0x000000050a007986 */ /* 0x0005e6000c10110a */
[----:B------:R-:W-:Y:S01]  /*3c60*/  IADD3.X R3, PT, PT, R0, UR5, R19, P1, P2 ;  /* 0x0000000500037c10 */ /* 0x000fe20008fe4413 */
[----:B------:R-:W-:Y:S06]  /*3c70*/  BAR.SYNC.DEFER_BLOCKING 0x0 ;  /* 0x0000000000007b1d */ /* 0x000fec0000010000 */
[----:B------:R2:W-:Y:S02]  /*3c80*/  STS.64 [R4+UR6], R72 ;  /* 0x0000004804007988 */ /* 0x0005e40008000a06 */
[----:B------:R-:W-:Y:S06]  /*3c90*/  BAR.SYNC.DEFER_BLOCKING 0x0 ;  /* 0x0000000000007b1d */ /* 0x000fec0000010000 */
[----:B------:R-:W-:Y:S05]  /*3ca0*/  @P0 EXIT ;  /* 0x000000000000094d */ /* 0x000fea0003800000 */
[----:B--2---:R-:W0:Y:S04]  /*3cb0*/  LDS R5, [R12] ;  /* 0x000000000c057984 */ /* 0x004e280000000800 */
[----:B0-----:R-:W-:Y:S01]  /*3cc0*/  STG.E desc[UR10][R2.64], R5 ;  /* 0x0000000502007986 */ /* 0x001fe2000c10190a */
[----:B------:R-:W-:Y:S05]  /*3cd0*/  EXIT ;  /* 0x000000000000794d */ /* 0x000fea0003800000 */
.L_x_2:
[----:B------:R-:W-:-:S00]  /*3ce0*/  BRA `(.L_x_2) ;  /* 0xfffffffc00fc7947 */ /* 0x000fc0000383ffff */
[----:B------:R-:W-:-:S00]  /*3cf0*/  NOP ;  /* 0x0000000000007918 */ /* 0x000fc00000000000 */
        /* <DEDUP_REMOVED lines=8> */
.L_x_3:


//--------------------- .nv.global.init           --------------------------
	.section	.nv.global.init,"aw",@progbits
.nv.global.init:
	.type		_$_str,@object
	.size		_$_str,(.L_0 - _$_str)
_$_str:
        /*0000*/ 	.byte	0x5f, 0x5f, 0x43, 0x55, 0x44, 0x41, 0x5f, 0x46, 0x54, 0x5a, 0x00
.L_0:


//--------------------- .nv.shared.attn_fwd       --------------------------
	.section	.nv.shared.attn_fwd,"aw",@nobits
	.sectionflags	@""
	.align	16
	.zero		1024


//--------------------- .nv.shared.reserved.0     --------------------------
	.section	.nv.shared.reserved.0,"aw",@nobits
	.weak		__nv_reservedSMEM_offset_0_alias
	.size		__nv_reservedSMEM_offset_0_alias, 0, 64
	.other		__nv_reservedSMEM_offset_0_alias,@"STO_CUDA_RESERVED_SHARED STV_DEFAULT"
__nv_reservedSMEM_offset_0_alias:
	.zero		0
	.zero		64


//--------------------- .nv.constant0.attn_fwd    --------------------------
	.section	.nv.constant0.attn_fwd,"a",@progbits
	.sectionflags	@""
	.align	4
.nv.constant0.attn_fwd:
	.zero		1032


//--------------------- SYMBOLS --------------------------

	.type		.nv.reservedSmem.offset0,@object
	.size		.nv.reservedSmem.offset0,0x4
	.type		.nv.reservedSmem.cap,@object
	.size		.nv.reservedSmem.cap,0x4
